// auto-generated by cutlass_sweep.gemm — config: {"arch": "sm_100", "cluster_m": 2, "cluster_n": 4, "dtype": "fp16", "dtype_b": "fp16", "layout": "tn", "stages": 2, "tile_k": 64, "tile_m": 128, "tile_n": 128}
#include "cutlass/cutlass.h"
#include "cutlass/gemm/collective/collective_builder.hpp"
#include "cutlass/gemm/device/gemm_universal_adapter.h"
#include "cutlass/gemm/kernel/gemm_universal.hpp"
#include "cutlass/epilogue/collective/collective_builder.hpp"

using ElemA = cutlass::half_t;
using ElemB = cutlass::half_t;
using ElemCD = cutlass::half_t;
using Acc  = float;
using TileShape    = cute::Shape<cute::_128, cute::_128, cute::_64>;
using ClusterShape = cute::Shape<cute::_2, cute::_4, cute::_1>;

using CollectiveEpilogue = typename cutlass::epilogue::collective::CollectiveBuilder<
    cutlass::arch::Sm100, cutlass::arch::OpClassTensorOp,
    TileShape, ClusterShape,
    cutlass::epilogue::collective::EpilogueTileAuto,
    Acc, Acc,
    ElemCD, cutlass::layout::RowMajor, 128 / cutlass::sizeof_bits<ElemCD>::value,
    ElemCD, cutlass::layout::RowMajor, 128 / cutlass::sizeof_bits<ElemCD>::value,
    cutlass::epilogue::collective::EpilogueScheduleAuto
  >::CollectiveOp;

using CollectiveMainloop = typename cutlass::gemm::collective::CollectiveBuilder<
    cutlass::arch::Sm100, cutlass::arch::OpClassTensorOp,
    ElemA, cutlass::layout::ColumnMajor, 128 / cutlass::sizeof_bits<ElemA>::value,
    ElemB, cutlass::layout::RowMajor, 128 / cutlass::sizeof_bits<ElemB>::value,
    Acc,
    TileShape, ClusterShape,
    cutlass::gemm::collective::StageCount<2>,
    cutlass::gemm::collective::KernelScheduleAuto
  >::CollectiveOp;

using GemmKernel = cutlass::gemm::kernel::GemmUniversal<
    cute::Shape<int,int,int,int>,
    CollectiveMainloop,
    CollectiveEpilogue
>;
using Gemm = cutlass::gemm::device::GemmUniversalAdapter<GemmKernel>;

// Force the device kernel symbol into the cubin without needing a host main.
auto* _anchor = &cutlass::device_kernel<GemmKernel>;


// ===== COMPILED SASS (sm_100a) =====

	.target	sm_100a

	.elftype	@"ET_EXEC"


//--------------------- .note.nv.tkinfo           --------------------------
	.section	.note.nv.tkinfo,"",@"SHT_NOTE"
	.sectionflags	@"SHF_NOTE_NV_TKINFO"
	.tkinfo
        /*0018*/ 	.word	0x00000002
        /*0030*/ 	.string	""
        /*0030*/ 	.string	"ptxas"
        /*0030*/ 	.string	"Cuda compilation tools, release 13.0, V13.0.88"
        /*0030*/ 	.string	"Build cuda_13.0.r13.0/compiler.36424714_0"
        /*0030*/ 	.string	"-arch sm_100a -m 64 "



//--------------------- .note.nv.cuinfo           --------------------------
	.section	.note.nv.cuinfo,"",@"SHT_NOTE"
	.sectionflags	@"SHF_NOTE_NV_CUINFO"
        /*0018*/ 	.short	0x0002
        /*001a*/ 	.short	0x0064
        /*001c*/ 	.short	0x0082
	.zero		2


//--------------------- .nv.info                  --------------------------
	.section	.nv.info,"",@"SHT_CUDA_INFO"
	.align	4


	//----- nvinfo : EIATTR_REGCOUNT
	.align		4
        /*0000*/ 	.byte	0x04, 0x2f
        /*0002*/ 	.short	(.L_19 - .L_18)
	.align		4
.L_18:
        /*0004*/ 	.word	index@(_ZN7cutlass13device_kernelINS_4gemm6kernel13GemmUniversalIN4cute5tupleIJiiiiEEENS1_10collective13CollectiveMmaINS1_35MainloopSm100TmaUmmaWarpSpecializedILi2ELi2ELi4ENS5_IJNS4_1CILi2EEENSA_ILi4EEENSA_ILi1EEEEEEEENS5_IJNSA_ILi128EEESG_NSA_ILi64EEEEEENS_6half_tENS5_IJSD_llEEESJ_SK_NS4_8TiledMMAINS4_8MMA_AtomIJNS4_26SM100_MMA_F16BF16_2x1SM_SSISJ_SJ_fLi128ELi128ELNS4_4UMMA5MajorE1ELSP_1ELNSO_7ScaleInE0ELSQ_0EEEEEENS4_6LayoutINS5_IJSD_SD_SD_EEENS5_IJNSA_ILi0EEESV_SV_EEEEENS5_IJNS4_10UnderscoreESY_SY_EEEEENS4_28SM100_TMA_2SM_LOAD_MULTICASTENS4_14ComposedLayoutINS4_7SwizzleILi3ELi4ELi3EEENS4_18smem_ptr_flag_bitsILi16EEENST_INS5_IJSH_NSA_ILi8EEEEEENS5_IJSD_SH_EEEEEEEvNS4_8identityENS4_18SM100_TMA_2SM_LOADES1B_vS1C_EENS_8epilogue10collective18CollectiveEpilogueINS1F_23Sm100TmaWarpSpecializedILi4ELi2ELi16ELb1ELb0EEEJNS5_IJSH_SG_SH_EEENS5_IJNST_ISH_SD_EENST_INS5_IJNSA_ILi16EEESB_EEES19_EEEEESJ_NS5_IJlSD_lEEESJ_S1Q_NS1F_6fusion15FusionCallbacksIS1J_NS1R_17LinearCombinationISJ_fSJ_fLNS_15FloatRoundStyleE2EEES1K_S1P_JEEENS4_5SM1004TMEM4LOAD26SM100_TMEM_LOAD_32dp32b16xENS4_13SM90_TMA_LOADENS12_INS13_ILi1ELi4ELi3EEES16_NST_INS5_IJS17_S1M_EEENS5_IJS1M_SD_EEEEEEENS4_39AutoVectorizingCopyWithAssumedAlignmentILi128EEENS4_14SM90_TMA_STOREES26_S28_S28_EEEvvEEEEvNT_6ParamsE)
        /*0008*/ 	.word	0x0000005f


	//----- nvinfo : EIATTR_FRAME_SIZE
	.align		4
.L_19:
        /*000c*/ 	.byte	0x04, 0x11
        /*000e*/ 	.short	(.L_21 - .L_20)
	.align		4
.L_20:
        /*0010*/ 	.word	index@($__internal_2_$__cuda_sm10x_tcgen05_guardrail_trap_unallocated_columns_being_dealloced)
        /*0014*/ 	.word	0x00000000


	//----- nvinfo : EIATTR_FRAME_SIZE
	.align		4
.L_21:
        /*0018*/ 	.byte	0x04, 0x11
        /*001a*/ 	.short	(.L_23 - .L_22)
	.align		4
.L_22:
        /*001c*/ 	.word	index@($__internal_1_$__cuda_sm10x_tcgen05_guardrail_trap_phase_invalid_during_alloc)
        /*0020*/ 	.word	0x00000000


	//----- nvinfo : EIATTR_FRAME_SIZE
	.align		4
.L_23:
        /*0024*/ 	.byte	0x04, 0x11
        /*0026*/ 	.short	(.L_25 - .L_24)
	.align		4
.L_24:
        /*0028*/ 	.word	index@($__internal_0_$__cuda_sm10x_tcgen05_guardrail_trap_col_being_dealloced_not_returned_by_alloc)
        /*002c*/ 	.word	0x00000000


	//----- nvinfo : EIATTR_FRAME_SIZE
	.align		4
.L_25:
        /*0030*/ 	.byte	0x04, 0x11
        /*0032*/ 	.short	(.L_27 - .L_26)
	.align		4
.L_26:
        /*0034*/ 	.word	index@(_ZN7cutlass13device_kernelINS_4gemm6kernel13GemmUniversalIN4cute5tupleIJiiiiEEENS1_10collective13CollectiveMmaINS1_35MainloopSm100TmaUmmaWarpSpecializedILi2ELi2ELi4ENS5_IJNS4_1CILi2EEENSA_ILi4EEENSA_ILi1EEEEEEEENS5_IJNSA_ILi128EEESG_NSA_ILi64EEEEEENS_6half_tENS5_IJSD_llEEESJ_SK_NS4_8TiledMMAINS4_8MMA_AtomIJNS4_26SM100_MMA_F16BF16_2x1SM_SSISJ_SJ_fLi128ELi128ELNS4_4UMMA5MajorE1ELSP_1ELNSO_7ScaleInE0ELSQ_0EEEEEENS4_6LayoutINS5_IJSD_SD_SD_EEENS5_IJNSA_ILi0EEESV_SV_EEEEENS5_IJNS4_10UnderscoreESY_SY_EEEEENS4_28SM100_TMA_2SM_LOAD_MULTICASTENS4_14ComposedLayoutINS4_7SwizzleILi3ELi4ELi3EEENS4_18smem_ptr_flag_bitsILi16EEENST_INS5_IJSH_NSA_ILi8EEEEEENS5_IJSD_SH_EEEEEEEvNS4_8identityENS4_18SM100_TMA_2SM_LOADES1B_vS1C_EENS_8epilogue10collective18CollectiveEpilogueINS1F_23Sm100TmaWarpSpecializedILi4ELi2ELi16ELb1ELb0EEEJNS5_IJSH_SG_SH_EEENS5_IJNST_ISH_SD_EENST_INS5_IJNSA_ILi16EEESB_EEES19_EEEEESJ_NS5_IJlSD_lEEESJ_S1Q_NS1F_6fusion15FusionCallbacksIS1J_NS1R_17LinearCombinationISJ_fSJ_fLNS_15FloatRoundStyleE2EEES1K_S1P_JEEENS4_5SM1004TMEM4LOAD26SM100_TMEM_LOAD_32dp32b16xENS4_13SM90_TMA_LOADENS12_INS13_ILi1ELi4ELi3EEES16_NST_INS5_IJS17_S1M_EEENS5_IJS1M_SD_EEEEEEENS4_39AutoVectorizingCopyWithAssumedAlignmentILi128EEENS4_14SM90_TMA_STOREES26_S28_S28_EEEvvEEEEvNT_6ParamsE)
        /*0038*/ 	.word	0x00000000


	//----- nvinfo : EIATTR_MIN_STACK_SIZE
	.align		4
.L_27:
        /*003c*/ 	.byte	0x04, 0x12
        /*003e*/ 	.short	(.L_29 - .L_28)
	.align		4
.L_28:
        /*0040*/ 	.word	index@(_ZN7cutlass13device_kernelINS_4gemm6kernel13GemmUniversalIN4cute5tupleIJiiiiEEENS1_10collective13CollectiveMmaINS1_35MainloopSm100TmaUmmaWarpSpecializedILi2ELi2ELi4ENS5_IJNS4_1CILi2EEENSA_ILi4EEENSA_ILi1EEEEEEEENS5_IJNSA_ILi128EEESG_NSA_ILi64EEEEEENS_6half_tENS5_IJSD_llEEESJ_SK_NS4_8TiledMMAINS4_8MMA_AtomIJNS4_26SM100_MMA_F16BF16_2x1SM_SSISJ_SJ_fLi128ELi128ELNS4_4UMMA5MajorE1ELSP_1ELNSO_7ScaleInE0ELSQ_0EEEEEENS4_6LayoutINS5_IJSD_SD_SD_EEENS5_IJNSA_ILi0EEESV_SV_EEEEENS5_IJNS4_10UnderscoreESY_SY_EEEEENS4_28SM100_TMA_2SM_LOAD_MULTICASTENS4_14ComposedLayoutINS4_7SwizzleILi3ELi4ELi3EEENS4_18smem_ptr_flag_bitsILi16EEENST_INS5_IJSH_NSA_ILi8EEEEEENS5_IJSD_SH_EEEEEEEvNS4_8identityENS4_18SM100_TMA_2SM_LOADES1B_vS1C_EENS_8epilogue10collective18CollectiveEpilogueINS1F_23Sm100TmaWarpSpecializedILi4ELi2ELi16ELb1ELb0EEEJNS5_IJSH_SG_SH_EEENS5_IJNST_ISH_SD_EENST_INS5_IJNSA_ILi16EEESB_EEES19_EEEEESJ_NS5_IJlSD_lEEESJ_S1Q_NS1F_6fusion15FusionCallbacksIS1J_NS1R_17LinearCombinationISJ_fSJ_fLNS_15FloatRoundStyleE2EEES1K_S1P_JEEENS4_5SM1004TMEM4LOAD26SM100_TMEM_LOAD_32dp32b16xENS4_13SM90_TMA_LOADENS12_INS13_ILi1ELi4ELi3EEES16_NST_INS5_IJS17_S1M_EEENS5_IJS1M_SD_EEEEEEENS4_39AutoVectorizingCopyWithAssumedAlignmentILi128EEENS4_14SM90_TMA_STOREES26_S28_S28_EEEvvEEEEvNT_6ParamsE)
        /*0044*/ 	.word	0x00000000
.L_29:


//--------------------- .nv.compat                --------------------------
	.section	.nv.compat,"",@"SHT_CUDA_COMPAT_INFO"
	.align	4
        /*0000*/ 	.byte	0x02, 0x09, 0x01, 0x00, 0x02, 0x02, 0x02, 0x00, 0x02, 0x05, 0x05, 0x00, 0x03, 0x07, 0x01, 0x01
        /*0010*/ 	.byte	0x02, 0x03, 0x01, 0x00, 0x02, 0x06, 0x01, 0x00, 0x04, 0x0b, 0x08, 0x00, 0x09, 0x00, 0x00, 0x00
        /*0020*/ 	.byte	0x00, 0x00, 0x00, 0x00


//--------------------- .nv.info._ZN7cutlass13device_kernelINS_4gemm6kernel13GemmUniversalIN4cute5tupleIJiiiiEEENS1_10collective13CollectiveMmaINS1_35MainloopSm100TmaUmmaWarpSpecializedILi2ELi2ELi4ENS5_IJNS4_1CILi2EEENSA_ILi4EEENSA_ILi1EEEEEEEENS5_IJNSA_ILi128EEESG_NSA_ILi64EEEEEENS_6half_tENS5_IJSD_llEEESJ_SK_NS4_8TiledMMAINS4_8MMA_AtomIJNS4_26SM100_MMA_F16BF16_2x1SM_SSISJ_SJ_fLi128ELi128ELNS4_4UMMA5MajorE1ELSP_1ELNSO_7ScaleInE0ELSQ_0EEEEEENS4_6LayoutINS5_IJSD_SD_SD_EEENS5_IJNSA_ILi0EEESV_SV_EEEEENS5_IJNS4_10UnderscoreESY_SY_EEEEENS4_28SM100_TMA_2SM_LOAD_MULTICASTENS4_14ComposedLayoutINS4_7SwizzleILi3ELi4ELi3EEENS4_18smem_ptr_flag_bitsILi16EEENST_INS5_IJSH_NSA_ILi8EEEEEENS5_IJSD_SH_EEEEEEEvNS4_8identityENS4_18SM100_TMA_2SM_LOADES1B_vS1C_EENS_8epilogue10collective18CollectiveEpilogueINS1F_23Sm100TmaWarpSpecializedILi4ELi2ELi16ELb1ELb0EEEJNS5_IJSH_SG_SH_EEENS5_IJNST_ISH_SD_EENST_INS5_IJNSA_ILi16EEESB_EEES19_EEEEESJ_NS5_IJlSD_lEEESJ_S1Q_NS1F_6fusion15FusionCallbacksIS1J_NS1R_17LinearCombinationISJ_fSJ_fLNS_15FloatRoundStyleE2EEES1K_S1P_JEEENS4_5SM1004TMEM4LOAD26SM100_TMEM_LOAD_32dp32b16xENS4_13SM90_TMA_LOADENS12_INS13_ILi1ELi4ELi3EEES16_NST_INS5_IJS17_S1M_EEENS5_IJS1M_SD_EEEEEEENS4_39AutoVectorizingCopyWithAssumedAlignmentILi128EEENS4_14SM90_TMA_STOREES26_S28_S28_EEEvvEEEEvNT_6ParamsE --------------------------
	.section	.nv.info._ZN7cutlass13device_kernelINS_4gemm6kernel13GemmUniversalIN4cute5tupleIJiiiiEEENS1_10collective13CollectiveMmaINS1_35MainloopSm100TmaUmmaWarpSpecializedILi2ELi2ELi4ENS5_IJNS4_1CILi2EEENSA_ILi4EEENSA_ILi1EEEEEEEENS5_IJNSA_ILi128EEESG_NSA_ILi64EEEEEENS_6half_tENS5_IJSD_llEEESJ_SK_NS4_8TiledMMAINS4_8MMA_AtomIJNS4_26SM100_MMA_F16BF16_2x1SM_SSISJ_SJ_fLi128ELi128ELNS4_4UMMA5MajorE1ELSP_1ELNSO_7ScaleInE0ELSQ_0EEEEEENS4_6LayoutINS5_IJSD_SD_SD_EEENS5_IJNSA_ILi0EEESV_SV_EEEEENS5_IJNS4_10UnderscoreESY_SY_EEEEENS4_28SM100_TMA_2SM_LOAD_MULTICASTENS4_14ComposedLayoutINS4_7SwizzleILi3ELi4ELi3EEENS4_18smem_ptr_flag_bitsILi16EEENST_INS5_IJSH_NSA_ILi8EEEEEENS5_IJSD_SH_EEEEEEEvNS4_8identityENS4_18SM100_TMA_2SM_LOADES1B_vS1C_EENS_8epilogue10collective18CollectiveEpilogueINS1F_23Sm100TmaWarpSpecializedILi4ELi2ELi16ELb1ELb0EEEJNS5_IJSH_SG_SH_EEENS5_IJNST_ISH_SD_EENST_INS5_IJNSA_ILi16EEESB_EEES19_EEEEESJ_NS5_IJlSD_lEEESJ_S1Q_NS1F_6fusion15FusionCallbacksIS1J_NS1R_17LinearCombinationISJ_fSJ_fLNS_15FloatRoundStyleE2EEES1K_S1P_JEEENS4_5SM1004TMEM4LOAD26SM100_TMEM_LOAD_32dp32b16xENS4_13SM90_TMA_LOADENS12_INS13_ILi1ELi4ELi3EEES16_NST_INS5_IJS17_S1M_EEENS5_IJS1M_SD_EEEEEEENS4_39AutoVectorizingCopyWithAssumedAlignmentILi128EEENS4_14SM90_TMA_STOREES26_S28_S28_EEEvvEEEEvNT_6ParamsE,"",@"SHT_CUDA_INFO"
	.sectionflags	@""
	.align	4


	//----- nvinfo : EIATTR_CUDA_API_VERSION
	.align		4
        /*0000*/ 	.byte	0x04, 0x37
        /*0002*/ 	.short	(.L_31 - .L_30)
.L_30:
        /*0004*/ 	.word	0x00000082


	//----- nvinfo : EIATTR_KPARAM_INFO
	.align		4
.L_31:
        /*0008*/ 	.byte	0x04, 0x17
        /*000a*/ 	.short	(.L_33 - .L_32)
.L_32:
        /*000c*/ 	.word	0x00000000
        /*0010*/ 	.short	0x0000
        /*0012*/ 	.short	0x0000
        /*0014*/ 	.byte	0x00, 0xf0, 0x01, 0x20


	//----- nvinfo : EIATTR_AT_ENTRY_FRAGMENTS
	.align		4
.L_33:
        /*0018*/ 	.byte	0x04, 0x4f
        /*001a*/ 	.short	(.L_35 - .L_34)


	//   ....[0]....
.L_34:
        /*001c*/ 	.word	0x00000007


	//----- nvinfo : EIATTR_RESERVED_SMEM_USED
	.align		4
.L_35:
        /*0020*/ 	.byte	0x01, 0x41
	.zero		2


	//----- nvinfo : EIATTR_SPARSE_MMA_MASK
	.align		4
        /*0024*/ 	.byte	0x03, 0x50
        /*0026*/ 	.short	0x0000


	//----- nvinfo : EIATTR_TCGEN05_2CTA_USED
	.align		4
        /*0028*/ 	.byte	0x01, 0x52
	.zero		2


	//----- nvinfo : EIATTR_MAXREG_COUNT
	.align		4
        /*002c*/ 	.byte	0x03, 0x1b
        /*002e*/ 	.short	0x00ff


	//----- nvinfo : EIATTR_NUM_BARRIERS
	.align		4
        /*0030*/ 	.byte	0x02, 0x4c
        /*0032*/ 	.byte	0x07
	.zero		1


	//----- nvinfo : EIATTR_EXTERNS
	.align		4
        /*0034*/ 	.byte	0x04, 0x0f
        /*0036*/ 	.short	(.L_37 - .L_36)


	//   ....[0]....
	.align		4
.L_36:
        /*0038*/ 	.word	index@(__assertfail)


	//----- nvinfo : EIATTR_MERCURY_ISA_VERSION
	.align		4
.L_37:
        /*003c*/ 	.byte	0x03, 0x5f
        /*003e*/ 	.short	0x0101


	//----- nvinfo : EIATTR_INT_WARP_WIDE_INSTR_OFFSETS
	.align		4
        /*0040*/ 	.byte	0x04, 0x31
        /*0042*/ 	.short	(.L_39 - .L_38)


	//   ....[0]....
.L_38:
        /*0044*/ 	.word	0x00000d10


	//   ....[1]....
        /*0048*/ 	.word	0x00000db0


	//   ....[2]....
        /*004c*/ 	.word	0x00002280


	//   ....[3]....
        /*0050*/ 	.word	0x00004020


	//   ....[4]....
        /*0054*/ 	.word	0x00004040


	//   ....[5]....
        /*0058*/ 	.word	0x00004070


	//   ....[6]....
        /*005c*/ 	.word	0x00004980


	//   ....[7]....
        /*0060*/ 	.word	0x000049a0


	//   ....[8]....
        /*0064*/ 	.word	0x00004a70


	//   ....[9]....
        /*0068*/ 	.word	0x00004b50


	//   ....[10]....
        /*006c*/ 	.word	0x00004b70


	//   ....[11]....
        /*0070*/ 	.word	0x00004c30


	//   ....[12]....
        /*0074*/ 	.word	0x00004d30


	//   ....[13]....
        /*0078*/ 	.word	0x00004d50


	//   ....[14]....
        /*007c*/ 	.word	0x00004e80


	//   ....[15]....
        /*0080*/ 	.word	0x00005000


	//   ....[16]....
        /*0084*/ 	.word	0x00005010


	//   ....[17]....
        /*0088*/ 	.word	0x00005130


	//----- nvinfo : EIATTR_COOP_GROUP_MASK_REGIDS
	.align		4
.L_39:
        /*008c*/ 	.byte	0x04, 0x29
        /*008e*/ 	.short	(.L_41 - .L_40)


	//   ....[0]....
.L_40:
        /*0090*/ 	.word	0xffffffff


	//   ....[1]....
        /*0094*/ 	.word	0xffffffff


	//   ....[2]....
        /*0098*/ 	.word	0xffffffff


	//   ....[3]....
        /*009c*/ 	.word	0xffffffff


	//   ....[4]....
        /*00a0*/ 	.word	0xffffffff


	//   ....[5]....
        /*00a4*/ 	.word	0xffffffff


	//   ....[6]....
        /*00a8*/ 	.word	0xffffffff


	//   ....[7]....
        /*00ac*/ 	.word	0xffffffff


	//   ....[8]....
        /*00b0*/ 	.word	0xffffffff


	//   ....[9]....
        /*00b4*/ 	.word	0xffffffff


	//   ....[10]....
        /*00b8*/ 	.word	0xffffffff


	//   ....[11]....
        /*00bc*/ 	.word	0xffffffff


	//   ....[12]....
        /*00c0*/ 	.word	0xffffffff


	//   ....[13]....
        /*00c4*/ 	.word	0xffffffff


	//----- nvinfo : EIATTR_COOP_GROUP_INSTR_OFFSETS
	.align		4
.L_41:
        /*00c8*/ 	.byte	0x04, 0x28
        /*00ca*/ 	.short	(.L_43 - .L_42)


	//   ....[0]....
.L_42:
        /*00cc*/ 	.word	0x000000c0


	//   ....[1]....
        /*00d0*/ 	.word	0x00000500


	//   ....[2]....
        /*00d4*/ 	.word	0x00000680


	//   ....[3]....
        /*00d8*/ 	.word	0x00000810


	//   ....[4]....
        /*00dc*/ 	.word	0x00000900


	//   ....[5]....
        /*00e0*/ 	.word	0x00000a60


	//   ....[6]....
        /*00e4*/ 	.word	0x00000bf0


	//   ....[7]....
        /*00e8*/ 	.word	0x00000e30


	//   ....[8]....
        /*00ec*/ 	.word	0x00002160


	//   ....[9]....
        /*00f0*/ 	.word	0x00002e20


	//   ....[10]....
        /*00f4*/ 	.word	0x000032f0


	//   ....[11]....
        /*00f8*/ 	.word	0x00003320


	//   ....[12]....
        /*00fc*/ 	.word	0x00003f20


	//   ....[13]....
        /*0100*/ 	.word	0x00004130


	//----- nvinfo : EIATTR_VRC_CTA_INIT_COUNT
	.align		4
.L_43:
        /*0104*/ 	.byte	0x02, 0x4a
        /*0106*/ 	.byte	0x80
	.zero		1


	//----- nvinfo : EIATTR_SYSCALL_OFFSETS
	.align		4
        /*0108*/ 	.byte	0x04, 0x46
        /*010a*/ 	.short	(.L_45 - .L_44)


	//   ....[0]....
.L_44:
        /*010c*/ 	.word	0x00005c70


	//   ....[1]....
        /*0110*/ 	.word	0x00005d60


	//   ....[2]....
        /*0114*/ 	.word	0x00006460


	//   ....[3]....
        /*0118*/ 	.word	0x00006d80


	//   ....[4]....
        /*011c*/ 	.word	0x00007640


	//   ....[5]....
        /*0120*/ 	.word	0x00007f00


	//----- nvinfo : EIATTR_MBARRIER_INSTR_OFFSETS
	.align		4
.L_45:
        /*0124*/ 	.byte	0x04, 0x39
        /*0126*/ 	.short	(.L_47 - .L_46)


	//   ....[0]....
.L_46:
        /*0128*/ 	.word	0x00000630
        /*012c*/ 	.word	0x000000ff
        /*0130*/ 	.word	0x00000000
        /*0134*/ 	.short	0x0100
        /*0136*/ 	.byte	0x07
	.zero		1


	//   ....[1]....
        /*0138*/ 	.word	0x00000640
        /*013c*/ 	.word	0x000000ff
        /*0140*/ 	.word	0x00000010
        /*0144*/ 	.short	0x0100
        /*0146*/ 	.byte	0x07
	.zero		1


	//   ....[2]....
        /*0148*/ 	.word	0x00000650
        /*014c*/ 	.word	0x000000ff
        /*0150*/ 	.word	0x00000008
        /*0154*/ 	.short	0x0100
        /*0156*/ 	.byte	0x07
	.zero		1


	//   ....[3]....
        /*0158*/ 	.word	0x00000660
        /*015c*/ 	.word	0x000000ff
        /*0160*/ 	.word	0x00000018
        /*0164*/ 	.short	0x0100
        /*0166*/ 	.byte	0x07
	.zero		1


	//   ....[4]....
        /*0168*/ 	.word	0x00000780
        /*016c*/ 	.word	0x000000ff
        /*0170*/ 	.word	0x00000020
        /*0174*/ 	.short	0x0100
        /*0176*/ 	.byte	0x07
	.zero		1


	//   ....[5]....
        /*0178*/ 	.word	0x00000790
        /*017c*/ 	.word	0x000000ff
        /*0180*/ 	.word	0x00000040
        /*0184*/ 	.short	0x0100
        /*0186*/ 	.byte	0x07
	.zero		1


	//   ....[6]....
        /*0188*/ 	.word	0x000007a0
        /*018c*/ 	.word	0x000000ff
        /*0190*/ 	.word	0x00000028
        /*0194*/ 	.short	0x0100
        /*0196*/ 	.byte	0x07
	.zero		1


	//   ....[7]....
        /*0198*/ 	.word	0x000007b0
        /*019c*/ 	.word	0x000000ff
        /*01a0*/ 	.word	0x00000048
        /*01a4*/ 	.short	0x0100
        /*01a6*/ 	.byte	0x07
	.zero		1


	//   ....[8]....
        /*01a8*/ 	.word	0x000007c0
        /*01ac*/ 	.word	0x000000ff
        /*01b0*/ 	.word	0x00000030
        /*01b4*/ 	.short	0x0100
        /*01b6*/ 	.byte	0x07
	.zero		1


	//   ....[9]....
        /*01b8*/ 	.word	0x000007d0
        /*01bc*/ 	.word	0x000000ff
        /*01c0*/ 	.word	0x00000050
        /*01c4*/ 	.short	0x0100
        /*01c6*/ 	.byte	0x07
	.zero		1


	//   ....[10]....
        /*01c8*/ 	.word	0x000007e0
        /*01cc*/ 	.word	0x000000ff
        /*01d0*/ 	.word	0x00000038
        /*01d4*/ 	.short	0x0100
        /*01d6*/ 	.byte	0x07
	.zero		1


	//   ....[11]....
        /*01d8*/ 	.word	0x000007f0
        /*01dc*/ 	.word	0x000000ff
        /*01e0*/ 	.word	0x00000058
        /*01e4*/ 	.short	0x0100
        /*01e6*/ 	.byte	0x07
	.zero		1


	//   ....[12]....
        /*01e8*/ 	.word	0x000008d0
        /*01ec*/ 	.word	0x000000ff
        /*01f0*/ 	.word	0x00000060
        /*01f4*/ 	.short	0x0100
        /*01f6*/ 	.byte	0x05
	.zero		1


	//   ....[13]....
        /*01f8*/ 	.word	0x000008e0
        /*01fc*/ 	.word	0x000000ff
        /*0200*/ 	.word	0x00000068
        /*0204*/ 	.short	0x0100
        /*0206*/ 	.byte	0x05
	.zero		1


	//   ....[14]....
        /*0208*/ 	.word	0x00000a10
        /*020c*/ 	.word	0x000000ff
        /*0210*/ 	.word	0x00000070
        /*0214*/ 	.short	0x0100
        /*0216*/ 	.byte	0x05
	.zero		1


	//   ....[15]....
        /*0218*/ 	.word	0x00000a20
        /*021c*/ 	.word	0x000000ff
        /*0220*/ 	.word	0x00000080
        /*0224*/ 	.short	0x0100
        /*0226*/ 	.byte	0x05
	.zero		1


	//   ....[16]....
        /*0228*/ 	.word	0x00000a30
        /*022c*/ 	.word	0x000000ff
        /*0230*/ 	.word	0x00000078
        /*0234*/ 	.short	0x0100
        /*0236*/ 	.byte	0x05
	.zero		1


	//   ....[17]....
        /*0238*/ 	.word	0x00000a40
        /*023c*/ 	.word	0x000000ff
        /*0240*/ 	.word	0x00000088
        /*0244*/ 	.short	0x0100
        /*0246*/ 	.byte	0x05
	.zero		1


	//   ....[18]....
        /*0248*/ 	.word	0x00000b60
        /*024c*/ 	.word	0x000000ff
        /*0250*/ 	.word	0x00000090
        /*0254*/ 	.short	0x0100
        /*0256*/ 	.byte	0x07
	.zero		1


	//   ....[19]....
        /*0258*/ 	.word	0x00000b70
        /*025c*/ 	.word	0x000000ff
        /*0260*/ 	.word	0x000000b0
        /*0264*/ 	.short	0x0100
        /*0266*/ 	.byte	0x07
	.zero		1


	//   ....[20]....
        /*0268*/ 	.word	0x00000b80
        /*026c*/ 	.word	0x000000ff
        /*0270*/ 	.word	0x00000098
        /*0274*/ 	.short	0x0100
        /*0276*/ 	.byte	0x07
	.zero		1


	//   ....[21]....
        /*0278*/ 	.word	0x00000b90
        /*027c*/ 	.word	0x000000ff
        /*0280*/ 	.word	0x000000b8
        /*0284*/ 	.short	0x0100
        /*0286*/ 	.byte	0x07
	.zero		1


	//   ....[22]....
        /*0288*/ 	.word	0x00000ba0
        /*028c*/ 	.word	0x000000ff
        /*0290*/ 	.word	0x000000a0
        /*0294*/ 	.short	0x0100
        /*0296*/ 	.byte	0x07
	.zero		1


	//   ....[23]....
        /*0298*/ 	.word	0x00000bb0
        /*029c*/ 	.word	0x000000ff
        /*02a0*/ 	.word	0x000000c0
        /*02a4*/ 	.short	0x0100
        /*02a6*/ 	.byte	0x07
	.zero		1


	//   ....[24]....
        /*02a8*/ 	.word	0x00000bc0
        /*02ac*/ 	.word	0x000000ff
        /*02b0*/ 	.word	0x000000a8
        /*02b4*/ 	.short	0x0100
        /*02b6*/ 	.byte	0x07
	.zero		1


	//   ....[25]....
        /*02b8*/ 	.word	0x00000bd0
        /*02bc*/ 	.word	0x000000ff
        /*02c0*/ 	.word	0x000000c8
        /*02c4*/ 	.short	0x0100
        /*02c6*/ 	.byte	0x07
	.zero		1


	//   ....[26]....
        /*02c8*/ 	.word	0x00000cc0
        /*02cc*/ 	.word	0x000000ff
        /*02d0*/ 	.word	0x000000d0
        /*02d4*/ 	.short	0x0100
        /*02d6*/ 	.byte	0x05
	.zero		1


	//   ....[27]....
        /*02d8*/ 	.word	0x00000cd0
        /*02dc*/ 	.word	0x000000ff
        /*02e0*/ 	.word	0x000000e0
        /*02e4*/ 	.short	0x0100
        /*02e6*/ 	.byte	0x05
	.zero		1


	//   ....[28]....
        /*02e8*/ 	.word	0x00000ce0
        /*02ec*/ 	.word	0x000000ff
        /*02f0*/ 	.word	0x000000d8
        /*02f4*/ 	.short	0x0100
        /*02f6*/ 	.byte	0x05
	.zero		1


	//   ....[29]....
        /*02f8*/ 	.word	0x00000cf0
        /*02fc*/ 	.word	0x000000ff
        /*0300*/ 	.word	0x000000e8
        /*0304*/ 	.short	0x0100
        /*0306*/ 	.byte	0x05
	.zero		1


	//   ....[30]....
        /*0308*/ 	.word	0x00000df0
        /*030c*/ 	.word	0x000000ff
        /*0310*/ 	.word	0x000000f0
        /*0314*/ 	.short	0x0100
        /*0316*/ 	.byte	0x04
	.zero		1


	//   ....[31]....
        /*0318*/ 	.word	0x00001940
        /*031c*/ 	.word	0x00000003
        /*0320*/ 	.word	0x000000e0
        /*0324*/ 	.short	0x010a
        /*0326*/ 	.byte	0xff
	.zero		1


	//   ....[32]....
        /*0328*/ 	.word	0x00001970
        /*032c*/ 	.word	0x00000003
        /*0330*/ 	.word	0x000000d0
        /*0334*/ 	.short	0x0101
        /*0336*/ 	.byte	0xff
	.zero		1


	//   ....[33]....
        /*0338*/ 	.word	0x00001a70
        /*033c*/ 	.word	0x000000ff
        /*0340*/ 	.word	0x00000010
        /*0344*/ 	.short	0x010a
        /*0346*/ 	.byte	0x08
	.zero		1


	//   ....[34]....
        /*0348*/ 	.word	0x00001b40
        /*034c*/ 	.word	0x000000ff
        /*0350*/ 	.word	0x00000010
        /*0354*/ 	.short	0x010a
        /*0356*/ 	.byte	0x21
	.zero		1


	//   ....[35]....
        /*0358*/ 	.word	0x00001cf0
        /*035c*/ 	.word	0x000000ff
        /*0360*/ 	.word	0x00000010
        /*0364*/ 	.short	0x010a
        /*0366*/ 	.byte	0x08
	.zero		1


	//   ....[36]....
        /*0368*/ 	.word	0x00001e00
        /*036c*/ 	.word	0x000000ff
        /*0370*/ 	.word	0x00000068
        /*0374*/ 	.short	0x0101
        /*0376*/ 	.byte	0x06
	.zero		1


	//   ....[37]....
        /*0378*/ 	.word	0x00001e20
        /*037c*/ 	.word	0x000000ff
        /*0380*/ 	.word	0x00000010
        /*0384*/ 	.short	0x010a
        /*0386*/ 	.byte	0x08
	.zero		1


	//   ....[38]....
        /*0388*/ 	.word	0x00001ea0
        /*038c*/ 	.word	0x000000ff
        /*0390*/ 	.word	0x00000010
        /*0394*/ 	.short	0x010a
        /*0396*/ 	.byte	0x11
	.zero		1


	//   ....[39]....
        /*0398*/ 	.word	0x00002030
        /*039c*/ 	.word	0x000000ff
        /*03a0*/ 	.word	0x00000010
        /*03a4*/ 	.short	0x010a
        /*03a6*/ 	.byte	0x08
	.zero		1


	//   ....[40]....
        /*03a8*/ 	.word	0x00002190
        /*03ac*/ 	.word	0x00000002
        /*03b0*/ 	.word	0x00000070
        /*03b4*/ 	.short	0x010a
        /*03b6*/ 	.byte	0xff
	.zero		1


	//   ....[41]....
        /*03b8*/ 	.word	0x00002250
        /*03bc*/ 	.word	0x00000002
        /*03c0*/ 	.word	0x00000000
        /*03c4*/ 	.short	0x0101
        /*03c6*/ 	.byte	0xff
	.zero		1


	//   ....[42]....
        /*03c8*/ 	.word	0x000027b0
        /*03cc*/ 	.word	0x000000ff
        /*03d0*/ 	.word	0x00000000
        /*03d4*/ 	.short	0x010a
        /*03d6*/ 	.byte	0x04
	.zero		1


	//   ....[43]....
        /*03d8*/ 	.word	0x00002850
        /*03dc*/ 	.word	0x00000000
        /*03e0*/ 	.word	0x00000000
        /*03e4*/ 	.short	0x010a
        /*03e6*/ 	.byte	0xff
	.zero		1


	//   ....[44]....
        /*03e8*/ 	.word	0x00002980
        /*03ec*/ 	.word	0x00000000
        /*03f0*/ 	.word	0x000000d0
        /*03f4*/ 	.short	0x010a
        /*03f6*/ 	.byte	0xff
	.zero		1


	//   ....[45]....
        /*03f8*/ 	.word	0x000029f0
        /*03fc*/ 	.word	0x00000004
        /*0400*/ 	.word	0x00000000
        /*0404*/ 	.short	0x0101
        /*0406*/ 	.byte	0xff
	.zero		1


	//   ....[46]....
        /*0408*/ 	.word	0x00002a10
        /*040c*/ 	.word	0x000000ff
        /*0410*/ 	.word	0x00000080
        /*0414*/ 	.short	0x010a
        /*0416*/ 	.byte	0x05
	.zero		1


	//   ....[47]....
        /*0418*/ 	.word	0x00002b30
        /*041c*/ 	.word	0x00000000
        /*0420*/ 	.word	0x00000070
        /*0424*/ 	.short	0x010a
        /*0426*/ 	.byte	0xff
	.zero		1


	//   ....[48]....
        /*0428*/ 	.word	0x00002c30
        /*042c*/ 	.word	0x00000000
        /*0430*/ 	.word	0x00000000
        /*0434*/ 	.short	0x0101
        /*0436*/ 	.byte	0xff
	.zero		1


	//   ....[49]....
        /*0438*/ 	.word	0x00002cc0
        /*043c*/ 	.word	0x000000ff
        /*0440*/ 	.word	0x00000080
        /*0444*/ 	.short	0x0106
        /*0446*/ 	.byte	0x05
	.zero		1


	//   ....[50]....
        /*0448*/ 	.word	0x00002ce0
        /*044c*/ 	.word	0x000000ff
        /*0450*/ 	.word	0x00000080
        /*0454*/ 	.short	0x010a
        /*0456*/ 	.byte	0x05
	.zero		1


	//   ....[51]....
        /*0458*/ 	.word	0x00002d70
        /*045c*/ 	.word	0x000000ff
        /*0460*/ 	.word	0x00000080
        /*0464*/ 	.short	0x0106
        /*0466*/ 	.byte	0x04
	.zero		1


	//   ....[52]....
        /*0468*/ 	.word	0x00002db0
        /*046c*/ 	.word	0x00000000
        /*0470*/ 	.word	0x00000080
        /*0474*/ 	.short	0x010a
        /*0476*/ 	.byte	0xff
	.zero		1


	//   ....[53]....
        /*0478*/ 	.word	0x00002ff0
        /*047c*/ 	.word	0x000000ff
        /*0480*/ 	.word	0x00000008
        /*0484*/ 	.short	0x010a
        /*0486*/ 	.byte	0x04
	.zero		1


	//   ....[54]....
        /*0488*/ 	.word	0x00003010
        /*048c*/ 	.word	0x000000ff
        /*0490*/ 	.word	0x00000008
        /*0494*/ 	.short	0x010a
        /*0496*/ 	.byte	0x04
	.zero		1


	//   ....[55]....
        /*0498*/ 	.word	0x000031a0
        /*049c*/ 	.word	0x000000ff
        /*04a0*/ 	.word	0x00000008
        /*04a4*/ 	.short	0x010a
        /*04a6*/ 	.byte	0x04
	.zero		1


	//   ....[56]....
        /*04a8*/ 	.word	0x000031c0
        /*04ac*/ 	.word	0x000000ff
        /*04b0*/ 	.word	0x00000008
        /*04b4*/ 	.short	0x010a
        /*04b6*/ 	.byte	0x04
	.zero		1


	//   ....[57]....
        /*04b8*/ 	.word	0x00003280
        /*04bc*/ 	.word	0x000000ff
        /*04c0*/ 	.word	0x00000000
        /*04c4*/ 	.short	0x0101
        /*04c6*/ 	.byte	0x05
	.zero		1


	//   ....[58]....
        /*04c8*/ 	.word	0x000035a0
        /*04cc*/ 	.word	0x00000000
        /*04d0*/ 	.word	0x00000070
        /*04d4*/ 	.short	0x010a
        /*04d6*/ 	.byte	0xff
	.zero		1


	//   ....[59]....
        /*04d8*/ 	.word	0x00003660
        /*04dc*/ 	.word	0x00000000
        /*04e0*/ 	.word	0x00000000
        /*04e4*/ 	.short	0x0101
        /*04e6*/ 	.byte	0xff
	.zero		1


	//   ....[60]....
        /*04e8*/ 	.word	0x00003720
        /*04ec*/ 	.word	0x000000ff
        /*04f0*/ 	.word	0x00000000
        /*04f4*/ 	.short	0x010a
        /*04f6*/ 	.byte	0x06
	.zero		1


	//   ....[61]....
        /*04f8*/ 	.word	0x00003730
        /*04fc*/ 	.word	0x000000ff
        /*0500*/ 	.word	0x000000b0
        /*0504*/ 	.short	0x010a
        /*0506*/ 	.byte	0x07
	.zero		1


	//   ....[62]....
        /*0508*/ 	.word	0x000037e0
        /*050c*/ 	.word	0x000000ff
        /*0510*/ 	.word	0x00000000
        /*0514*/ 	.short	0x010a
        /*0516*/ 	.byte	0x06
	.zero		1


	//   ....[63]....
        /*0518*/ 	.word	0x00003910
        /*051c*/ 	.word	0x000000ff
        /*0520*/ 	.word	0x00000000
        /*0524*/ 	.short	0x010a
        /*0526*/ 	.byte	0x1e
	.zero		1


	//   ....[64]....
        /*0528*/ 	.word	0x00003c10
        /*052c*/ 	.word	0x000000ff
        /*0530*/ 	.word	0x00000000
        /*0534*/ 	.short	0x010a
        /*0536*/ 	.byte	0x07
	.zero		1


	//   ....[65]....
        /*0538*/ 	.word	0x00003ca0
        /*053c*/ 	.word	0x000000ff
        /*0540*/ 	.word	0x00000000
        /*0544*/ 	.short	0x010a
        /*0546*/ 	.byte	0x07
	.zero		1


	//   ....[66]....
        /*0548*/ 	.word	0x00003d30
        /*054c*/ 	.word	0x000000ff
        /*0550*/ 	.word	0x00000000
        /*0554*/ 	.short	0x010a
        /*0556*/ 	.byte	0x07
	.zero		1


	//   ....[67]....
        /*0558*/ 	.word	0x00003dd0
        /*055c*/ 	.word	0x00000000
        /*0560*/ 	.word	0x00000000
        /*0564*/ 	.short	0x010a
        /*0566*/ 	.byte	0xff
	.zero		1


	//   ....[68]....
        /*0568*/ 	.word	0x00003e10
        /*056c*/ 	.word	0x00000000
        /*0570*/ 	.word	0x00000000
        /*0574*/ 	.short	0x010a
        /*0576*/ 	.byte	0xff
	.zero		1


	//   ....[69]....
        /*0578*/ 	.word	0x00003e80
        /*057c*/ 	.word	0x000000ff
        /*0580*/ 	.word	0x00000000
        /*0584*/ 	.short	0x0101
        /*0586*/ 	.byte	0x06
	.zero		1


	//   ....[70]....
        /*0588*/ 	.word	0x00003ec0
        /*058c*/ 	.word	0x000000ff
        /*0590*/ 	.word	0x000000f0
        /*0594*/ 	.short	0x010a
        /*0596*/ 	.byte	0x05
	.zero		1


	//   ....[71]....
        /*0598*/ 	.word	0x00003f10
        /*059c*/ 	.word	0x000000ff
        /*05a0*/ 	.word	0x00000000
        /*05a4*/ 	.short	0x0101
        /*05a6*/ 	.byte	0x06
	.zero		1


	//   ....[72]....
        /*05a8*/ 	.word	0x00004320
        /*05ac*/ 	.word	0x00000000
        /*05b0*/ 	.word	0x00000070
        /*05b4*/ 	.short	0x010a
        /*05b6*/ 	.byte	0xff
	.zero		1


	//   ....[73]....
        /*05b8*/ 	.word	0x000043e0
        /*05bc*/ 	.word	0x00000000
        /*05c0*/ 	.word	0x00000000
        /*05c4*/ 	.short	0x0101
        /*05c6*/ 	.byte	0xff
	.zero		1


	//   ....[74]....
        /*05c8*/ 	.word	0x00004700
        /*05cc*/ 	.word	0x000000ff
        /*05d0*/ 	.word	0x00000068
        /*05d4*/ 	.short	0x010a
        /*05d6*/ 	.byte	0x04
	.zero		1


	//   ....[75]....
        /*05d8*/ 	.word	0x00004900
        /*05dc*/ 	.word	0x000000ff
        /*05e0*/ 	.word	0x00000040
        /*05e4*/ 	.short	0x010a
        /*05e6*/ 	.byte	0x04
	.zero		1


	//   ....[76]....
        /*05e8*/ 	.word	0x00004af0
        /*05ec*/ 	.word	0x000000ff
        /*05f0*/ 	.word	0x00000020
        /*05f4*/ 	.short	0x010b
        /*05f6*/ 	.byte	0x04
	.zero		1


	//   ....[77]....
        /*05f8*/ 	.word	0x00004b00
        /*05fc*/ 	.word	0x000000ff
        /*0600*/ 	.word	0x00000000
        /*0604*/ 	.short	0x0101
        /*0606*/ 	.byte	0x07
	.zero		1


	//   ....[78]....
        /*0608*/ 	.word	0x00004b20
        /*060c*/ 	.word	0x000000ff
        /*0610*/ 	.word	0x00000048
        /*0614*/ 	.short	0x010a
        /*0616*/ 	.byte	0x04
	.zero		1


	//   ....[79]....
        /*0618*/ 	.word	0x00004cd0
        /*061c*/ 	.word	0x000000ff
        /*0620*/ 	.word	0x00000028
        /*0624*/ 	.short	0x010b
        /*0626*/ 	.byte	0x04
	.zero		1


	//   ....[80]....
        /*0628*/ 	.word	0x00004ce0
        /*062c*/ 	.word	0x000000ff
        /*0630*/ 	.word	0x00000000
        /*0634*/ 	.short	0x0101
        /*0636*/ 	.byte	0x07
	.zero		1


	//   ....[81]....
        /*0638*/ 	.word	0x00004cf0
        /*063c*/ 	.word	0x000000ff
        /*0640*/ 	.word	0x00000050
        /*0644*/ 	.short	0x010a
        /*0646*/ 	.byte	0x04
	.zero		1


	//   ....[82]....
        /*0648*/ 	.word	0x00004f20
        /*064c*/ 	.word	0x000000ff
        /*0650*/ 	.word	0x00000030
        /*0654*/ 	.short	0x010b
        /*0656*/ 	.byte	0x04
	.zero		1


	//   ....[83]....
        /*0658*/ 	.word	0x00004f90
        /*065c*/ 	.word	0x000000ff
        /*0660*/ 	.word	0x00000000
        /*0664*/ 	.short	0x0101
        /*0666*/ 	.byte	0x07
	.zero		1


	//   ....[84]....
        /*0668*/ 	.word	0x00004fd0
        /*066c*/ 	.word	0x000000ff
        /*0670*/ 	.word	0x00000058
        /*0674*/ 	.short	0x010a
        /*0676*/ 	.byte	0x04
	.zero		1


	//   ....[85]....
        /*0678*/ 	.word	0x00005200
        /*067c*/ 	.word	0x000000ff
        /*0680*/ 	.word	0x00000038
        /*0684*/ 	.short	0x010b
        /*0686*/ 	.byte	0x04
	.zero		1


	//   ....[86]....
        /*0688*/ 	.word	0x00005220
        /*068c*/ 	.word	0x000000ff
        /*0690*/ 	.word	0x00000000
        /*0694*/ 	.short	0x0101
        /*0696*/ 	.byte	0x05
	.zero		1


	//   ....[87]....
        /*0698*/ 	.word	0x00005250
        /*069c*/ 	.word	0x000000ff
        /*06a0*/ 	.word	0x00000040
        /*06a4*/ 	.short	0x010a
        /*06a6*/ 	.byte	0x04
	.zero		1


	//   ....[88]....
        /*06a8*/ 	.word	0x00005270
        /*06ac*/ 	.word	0x000000ff
        /*06b0*/ 	.word	0x00000048
        /*06b4*/ 	.short	0x010a
        /*06b6*/ 	.byte	0x04
	.zero		1


	//   ....[89]....
        /*06b8*/ 	.word	0x00005290
        /*06bc*/ 	.word	0x000000ff
        /*06c0*/ 	.word	0x00000050
        /*06c4*/ 	.short	0x010a
        /*06c6*/ 	.byte	0x04
	.zero		1


	//   ....[90]....
        /*06c8*/ 	.word	0x000052d0
        /*06cc*/ 	.word	0x00000000
        /*06d0*/ 	.word	0x00000058
        /*06d4*/ 	.short	0x010a
        /*06d6*/ 	.byte	0xff
	.zero		1


	//   ....[91]....
        /*06d8*/ 	.word	0x00005630
        /*06dc*/ 	.word	0x00000000
        /*06e0*/ 	.word	0x00000070
        /*06e4*/ 	.short	0x010a
        /*06e6*/ 	.byte	0xff
	.zero		1


	//   ....[92]....
        /*06e8*/ 	.word	0x00005740
        /*06ec*/ 	.word	0x00000000
        /*06f0*/ 	.word	0x00000000
        /*06f4*/ 	.short	0x0101
        /*06f6*/ 	.byte	0xff
	.zero		1


	//   ....[93]....
        /*06f8*/ 	.word	0x00006140
        /*06fc*/ 	.word	0x000000ff
        /*0700*/ 	.word	0x00000020
        /*0704*/ 	.short	0x010a
        /*0706*/ 	.byte	0x2c
	.zero		1


	//   ....[94]....
        /*0708*/ 	.word	0x00006160
        /*070c*/ 	.word	0x0000004e
        /*0710*/ 	.word	0x00000090
        /*0714*/ 	.short	0x010a
        /*0716*/ 	.byte	0xff
	.zero		1


	//   ....[95]....
        /*0718*/ 	.word	0x00006270
        /*071c*/ 	.word	0x000000ff
        /*0720*/ 	.word	0x00000020
        /*0724*/ 	.short	0x010a
        /*0726*/ 	.byte	0x2c
	.zero		1


	//   ....[96]....
        /*0728*/ 	.word	0x00006340
        /*072c*/ 	.word	0x0000004e
        /*0730*/ 	.word	0x00000090
        /*0734*/ 	.short	0x010a
        /*0736*/ 	.byte	0xff
	.zero		1


	//   ....[97]....
        /*0738*/ 	.word	0x00006af0
        /*073c*/ 	.word	0x00000000
        /*0740*/ 	.word	0x00000000
        /*0744*/ 	.short	0x0101
        /*0746*/ 	.byte	0xff
	.zero		1


	//   ....[98]....
        /*0748*/ 	.word	0x00006b00
        /*074c*/ 	.word	0x00000003
        /*0750*/ 	.word	0x00000020
        /*0754*/ 	.short	0x010a
        /*0756*/ 	.byte	0xff
	.zero		1


	//   ....[99]....
        /*0758*/ 	.word	0x00006bc0
        /*075c*/ 	.word	0x00000003
        /*0760*/ 	.word	0x00000020
        /*0764*/ 	.short	0x010a
        /*0766*/ 	.byte	0xff
	.zero		1


	//   ....[100]....
        /*0768*/ 	.word	0x000073b0
        /*076c*/ 	.word	0x00000056
        /*0770*/ 	.word	0x00000000
        /*0774*/ 	.short	0x0101
        /*0776*/ 	.byte	0xff
	.zero		1


	//   ....[101]....
        /*0778*/ 	.word	0x000073d0
        /*077c*/ 	.word	0x00000057
        /*0780*/ 	.word	0x00000020
        /*0784*/ 	.short	0x010a
        /*0786*/ 	.byte	0xff
	.zero		1


	//   ....[102]....
        /*0788*/ 	.word	0x00007480
        /*078c*/ 	.word	0x00000057
        /*0790*/ 	.word	0x00000020
        /*0794*/ 	.short	0x010a
        /*0796*/ 	.byte	0xff
	.zero		1


	//   ....[103]....
        /*0798*/ 	.word	0x00007c70
        /*079c*/ 	.word	0x00000056
        /*07a0*/ 	.word	0x00000000
        /*07a4*/ 	.short	0x0101
        /*07a6*/ 	.byte	0xff
	.zero		1


	//   ....[104]....
        /*07a8*/ 	.word	0x00007c90
        /*07ac*/ 	.word	0x0000005c
        /*07b0*/ 	.word	0x00000020
        /*07b4*/ 	.short	0x010a
        /*07b6*/ 	.byte	0xff
	.zero		1


	//   ....[105]....
        /*07b8*/ 	.word	0x00007d40
        /*07bc*/ 	.word	0x0000005c
        /*07c0*/ 	.word	0x00000020
        /*07c4*/ 	.short	0x010a
        /*07c6*/ 	.byte	0xff
	.zero		1


	//   ....[106]....
        /*07c8*/ 	.word	0x00007ff0
        /*07cc*/ 	.word	0x0000004e
        /*07d0*/ 	.word	0x00000000
        /*07d4*/ 	.short	0x0101
        /*07d6*/ 	.byte	0xff
	.zero		1


	//   ....[107]....
        /*07d8*/ 	.word	0x00008580
        /*07dc*/ 	.word	0x00000002
        /*07e0*/ 	.word	0x00000000
        /*07e4*/ 	.short	0x0101
        /*07e6*/ 	.byte	0xff
	.zero		1


	//   ....[108]....
        /*07e8*/ 	.word	0x00008810
        /*07ec*/ 	.word	0x000000ff
        /*07f0*/ 	.word	0x00000000
        /*07f4*/ 	.short	0x0101
        /*07f6*/ 	.byte	0x04
	.zero		1


	//   ....[109]....
        /*07f8*/ 	.word	0x00008830
        /*07fc*/ 	.word	0x00000003
        /*0800*/ 	.word	0x000000e0
        /*0804*/ 	.short	0x010a
        /*0806*/ 	.byte	0xff
	.zero		1


	//   ....[110]....
        /*0808*/ 	.word	0x00008890
        /*080c*/ 	.word	0x00000002
        /*0810*/ 	.word	0x00000010
        /*0814*/ 	.short	0x010a
        /*0816*/ 	.byte	0xff
	.zero		1


	//   ....[111]....
        /*0818*/ 	.word	0x000088f0
        /*081c*/ 	.word	0x00000002
        /*0820*/ 	.word	0x00000010
        /*0824*/ 	.short	0x010a
        /*0826*/ 	.byte	0xff
	.zero		1


	//   ....[112]....
        /*0828*/ 	.word	0x00008940
        /*082c*/ 	.word	0x00000002
        /*0830*/ 	.word	0x00000070
        /*0834*/ 	.short	0x010a
        /*0836*/ 	.byte	0xff
	.zero		1


	//   ....[113]....
        /*0838*/ 	.word	0x000089a0
        /*083c*/ 	.word	0x00000000
        /*0840*/ 	.word	0x00000000
        /*0844*/ 	.short	0x010a
        /*0846*/ 	.byte	0xff
	.zero		1


	//   ....[114]....
        /*0848*/ 	.word	0x000089f0
        /*084c*/ 	.word	0x00000000
        /*0850*/ 	.word	0x000000d0
        /*0854*/ 	.short	0x010a
        /*0856*/ 	.byte	0xff
	.zero		1


	//   ....[115]....
        /*0858*/ 	.word	0x00008a50
        /*085c*/ 	.word	0x00000000
        /*0860*/ 	.word	0x00000080
        /*0864*/ 	.short	0x010a
        /*0866*/ 	.byte	0xff
	.zero		1


	//   ....[116]....
        /*0868*/ 	.word	0x00008aa0
        /*086c*/ 	.word	0x00000000
        /*0870*/ 	.word	0x00000070
        /*0874*/ 	.short	0x010a
        /*0876*/ 	.byte	0xff
	.zero		1


	//   ....[117]....
        /*0878*/ 	.word	0x00008b00
        /*087c*/ 	.word	0x00000000
        /*0880*/ 	.word	0x00000080
        /*0884*/ 	.short	0x010a
        /*0886*/ 	.byte	0xff
	.zero		1


	//   ....[118]....
        /*0888*/ 	.word	0x00008b60
        /*088c*/ 	.word	0x00000004
        /*0890*/ 	.word	0x00000008
        /*0894*/ 	.short	0x010a
        /*0896*/ 	.byte	0xff
	.zero		1


	//   ....[119]....
        /*0898*/ 	.word	0x00008c40
        /*089c*/ 	.word	0x00000002
        /*08a0*/ 	.word	0x00000008
        /*08a4*/ 	.short	0x010a
        /*08a6*/ 	.byte	0xff
	.zero		1


	//   ....[120]....
        /*08a8*/ 	.word	0x00008c90
        /*08ac*/ 	.word	0x00000000
        /*08b0*/ 	.word	0x00000070
        /*08b4*/ 	.short	0x010a
        /*08b6*/ 	.byte	0xff
	.zero		1


	//   ....[121]....
        /*08b8*/ 	.word	0x00008cf0
        /*08bc*/ 	.word	0x00000000
        /*08c0*/ 	.word	0x000000b0
        /*08c4*/ 	.short	0x010a
        /*08c6*/ 	.byte	0xff
	.zero		1


	//   ....[122]....
        /*08c8*/ 	.word	0x00008d50
        /*08cc*/ 	.word	0x00000000
        /*08d0*/ 	.word	0x00000000
        /*08d4*/ 	.short	0x010a
        /*08d6*/ 	.byte	0xff
	.zero		1


	//   ....[123]....
        /*08d8*/ 	.word	0x00008db0
        /*08dc*/ 	.word	0x00000000
        /*08e0*/ 	.word	0x00000000
        /*08e4*/ 	.short	0x010a
        /*08e6*/ 	.byte	0xff
	.zero		1


	//   ....[124]....
        /*08e8*/ 	.word	0x00008e10
        /*08ec*/ 	.word	0x00000000
        /*08f0*/ 	.word	0x00000000
        /*08f4*/ 	.short	0x010a
        /*08f6*/ 	.byte	0xff
	.zero		1


	//   ....[125]....
        /*08f8*/ 	.word	0x00008e70
        /*08fc*/ 	.word	0x00000000
        /*0900*/ 	.word	0x00000000
        /*0904*/ 	.short	0x010a
        /*0906*/ 	.byte	0xff
	.zero		1


	//   ....[126]....
        /*0908*/ 	.word	0x00008ed0
        /*090c*/ 	.word	0x00000000
        /*0910*/ 	.word	0x000000f0
        /*0914*/ 	.short	0x010a
        /*0916*/ 	.byte	0xff
	.zero		1


	//   ....[127]....
        /*0918*/ 	.word	0x00008f20
        /*091c*/ 	.word	0x00000000
        /*0920*/ 	.word	0x00000070
        /*0924*/ 	.short	0x010a
        /*0926*/ 	.byte	0xff
	.zero		1


	//   ....[128]....
        /*0928*/ 	.word	0x00008f80
        /*092c*/ 	.word	0x00000000
        /*0930*/ 	.word	0x00000068
        /*0934*/ 	.short	0x010a
        /*0936*/ 	.byte	0xff
	.zero		1


	//   ....[129]....
        /*0938*/ 	.word	0x00008fe0
        /*093c*/ 	.word	0x00000003
        /*0940*/ 	.word	0x00000040
        /*0944*/ 	.short	0x010a
        /*0946*/ 	.byte	0xff
	.zero		1


	//   ....[130]....
        /*0948*/ 	.word	0x00009040
        /*094c*/ 	.word	0x00000003
        /*0950*/ 	.word	0x00000048
        /*0954*/ 	.short	0x010a
        /*0956*/ 	.byte	0xff
	.zero		1


	//   ....[131]....
        /*0958*/ 	.word	0x000090a0
        /*095c*/ 	.word	0x00000003
        /*0960*/ 	.word	0x00000050
        /*0964*/ 	.short	0x010a
        /*0966*/ 	.byte	0xff
	.zero		1


	//   ....[132]....
        /*0968*/ 	.word	0x00009100
        /*096c*/ 	.word	0x00000003
        /*0970*/ 	.word	0x00000058
        /*0974*/ 	.short	0x010a
        /*0976*/ 	.byte	0xff
	.zero		1


	//   ....[133]....
        /*0978*/ 	.word	0x00009160
        /*097c*/ 	.word	0x00000000
        /*0980*/ 	.word	0x00000040
        /*0984*/ 	.short	0x010a
        /*0986*/ 	.byte	0xff
	.zero		1


	//   ....[134]....
        /*0988*/ 	.word	0x000091c0
        /*098c*/ 	.word	0x00000000
        /*0990*/ 	.word	0x00000048
        /*0994*/ 	.short	0x010a
        /*0996*/ 	.byte	0xff
	.zero		1


	//   ....[135]....
        /*0998*/ 	.word	0x00009220
        /*099c*/ 	.word	0x00000000
        /*09a0*/ 	.word	0x00000050
        /*09a4*/ 	.short	0x010a
        /*09a6*/ 	.byte	0xff
	.zero		1


	//   ....[136]....
        /*09a8*/ 	.word	0x00009270
        /*09ac*/ 	.word	0x00000000
        /*09b0*/ 	.word	0x00000070
        /*09b4*/ 	.short	0x010a
        /*09b6*/ 	.byte	0xff
	.zero		1


	//   ....[137]....
        /*09b8*/ 	.word	0x000092d0
        /*09bc*/ 	.word	0x00000000
        /*09c0*/ 	.word	0x00000020
        /*09c4*/ 	.short	0x010a
        /*09c6*/ 	.byte	0xff
	.zero		1


	//   ....[138]....
        /*09c8*/ 	.word	0x00009320
        /*09cc*/ 	.word	0x0000004e
        /*09d0*/ 	.word	0x00000090
        /*09d4*/ 	.short	0x010a
        /*09d6*/ 	.byte	0xff
	.zero		1


	//   ....[139]....
        /*09d8*/ 	.word	0x00009370
        /*09dc*/ 	.word	0x00000003
        /*09e0*/ 	.word	0x00000020
        /*09e4*/ 	.short	0x010a
        /*09e6*/ 	.byte	0xff
	.zero		1


	//   ....[140]....
        /*09e8*/ 	.word	0x000093c0
        /*09ec*/ 	.word	0x00000057
        /*09f0*/ 	.word	0x00000020
        /*09f4*/ 	.short	0x010a
        /*09f6*/ 	.byte	0xff
	.zero		1


	//   ....[141]....
        /*09f8*/ 	.word	0x00009410
        /*09fc*/ 	.word	0x0000005c
        /*0a00*/ 	.word	0x00000020
        /*0a04*/ 	.short	0x010a
        /*0a06*/ 	.byte	0xff
	.zero		1


	//----- nvinfo : EIATTR_NUM_MBARRIERS
	.align		4
.L_47:
        /*0a08*/ 	.byte	0x03, 0x38
        /*0a0a*/ 	.short	0x001f


	//----- nvinfo : EIATTR_EXIT_INSTR_OFFSETS
	.align		4
        /*0a0c*/ 	.byte	0x04, 0x1c
        /*0a0e*/ 	.short	(.L_49 - .L_48)


	//   ....[0]....
.L_48:
        /*0a10*/ 	.word	0x00002880


	//   ....[1]....
        /*0a14*/ 	.word	0x00002d80


	//   ....[2]....
        /*0a18*/ 	.word	0x00002de0


	//   ....[3]....
        /*0a1c*/ 	.word	0x00004140


	//   ....[4]....
        /*0a20*/ 	.word	0x00005300


	//   ....[5]....
        /*0a24*/ 	.word	0x00005340


	//   ....[6]....
        /*0a28*/ 	.word	0x00008710


	//   ....[7]....
        /*0a2c*/ 	.word	0x00008780


	//   ....[8]....
        /*0a30*/ 	.word	0x000087b0


	//   ....[9]....
        /*0a34*/ 	.word	0x00008820


	//----- nvinfo : EIATTR_MAX_THREADS
	.align		4
.L_49:
        /*0a38*/ 	.byte	0x04, 0x05
        /*0a3a*/ 	.short	(.L_51 - .L_50)
.L_50:
        /*0a3c*/ 	.word	0x00000100
        /*0a40*/ 	.word	0x00000001
        /*0a44*/ 	.word	0x00000001


	//----- nvinfo : EIATTR_CRS_STACK_SIZE
	.align		4
.L_51:
        /*0a48*/ 	.byte	0x04, 0x1e
        /*0a4a*/ 	.short	(.L_53 - .L_52)
.L_52:
        /*0a4c*/ 	.word	0x00000000


	//----- nvinfo : EIATTR_CBANK_PARAM_SIZE
	.align		4
.L_53:
        /*0a50*/ 	.byte	0x03, 0x19
        /*0a52*/ 	.short	0x0800


	//----- nvinfo : EIATTR_PARAM_CBANK
	.align		4
        /*0a54*/ 	.byte	0x04, 0x0a
        /*0a56*/ 	.short	(.L_55 - .L_54)
	.align		4
.L_54:
        /*0a58*/ 	.word	index@(.nv.constant0._ZN7cutlass13device_kernelINS_4gemm6kernel13GemmUniversalIN4cute5tupleIJiiiiEEENS1_10collective13CollectiveMmaINS1_35MainloopSm100TmaUmmaWarpSpecializedILi2ELi2ELi4ENS5_IJNS4_1CILi2EEENSA_ILi4EEENSA_ILi1EEEEEEEENS5_IJNSA_ILi128EEESG_NSA_ILi64EEEEEENS_6half_tENS5_IJSD_llEEESJ_SK_NS4_8TiledMMAINS4_8MMA_AtomIJNS4_26SM100_MMA_F16BF16_2x1SM_SSISJ_SJ_fLi128ELi128ELNS4_4UMMA5MajorE1ELSP_1ELNSO_7ScaleInE0ELSQ_0EEEEEENS4_6LayoutINS5_IJSD_SD_SD_EEENS5_IJNSA_ILi0EEESV_SV_EEEEENS5_IJNS4_10UnderscoreESY_SY_EEEEENS4_28SM100_TMA_2SM_LOAD_MULTICASTENS4_14ComposedLayoutINS4_7SwizzleILi3ELi4ELi3EEENS4_18smem_ptr_flag_bitsILi16EEENST_INS5_IJSH_NSA_ILi8EEEEEENS5_IJSD_SH_EEEEEEEvNS4_8identityENS4_18SM100_TMA_2SM_LOADES1B_vS1C_EENS_8epilogue10collective18CollectiveEpilogueINS1F_23Sm100TmaWarpSpecializedILi4ELi2ELi16ELb1ELb0EEEJNS5_IJSH_SG_SH_EEENS5_IJNST_ISH_SD_EENST_INS5_IJNSA_ILi16EEESB_EEES19_EEEEESJ_NS5_IJlSD_lEEESJ_S1Q_NS1F_6fusion15FusionCallbacksIS1J_NS1R_17LinearCombinationISJ_fSJ_fLNS_15FloatRoundStyleE2EEES1K_S1P_JEEENS4_5SM1004TMEM4LOAD26SM100_TMEM_LOAD_32dp32b16xENS4_13SM90_TMA_LOADENS12_INS13_ILi1ELi4ELi3EEES16_NST_INS5_IJS17_S1M_EEENS5_IJS1M_SD_EEEEEEENS4_39AutoVectorizingCopyWithAssumedAlignmentILi128EEENS4_14SM90_TMA_STOREES26_S28_S28_EEEvvEEEEvNT_6ParamsE)
        /*0a5c*/ 	.short	0x0380
        /*0a5e*/ 	.short	0x0800


	//----- nvinfo : EIATTR_SW_WAR
	.align		4
.L_55:
        /*0a60*/ 	.byte	0x04, 0x36
        /*0a62*/ 	.short	(.L_57 - .L_56)
.L_56:
        /*0a64*/ 	.word	0x00000008
.L_57:


//--------------------- .nv.callgraph             --------------------------
	.section	.nv.callgraph,"",@"SHT_CUDA_CALLGRAPH"
	.align	4
	.sectionentsize	8
	.align		4
        /*0000*/ 	.word	0x00000000
	.align		4
        /*0004*/ 	.word	0xffffffff
	.align		4
        /*0008*/ 	.word	index@(_ZN7cutlass13device_kernelINS_4gemm6kernel13GemmUniversalIN4cute5tupleIJiiiiEEENS1_10collective13CollectiveMmaINS1_35MainloopSm100TmaUmmaWarpSpecializedILi2ELi2ELi4ENS5_IJNS4_1CILi2EEENSA_ILi4EEENSA_ILi1EEEEEEEENS5_IJNSA_ILi128EEESG_NSA_ILi64EEEEEENS_6half_tENS5_IJSD_llEEESJ_SK_NS4_8TiledMMAINS4_8MMA_AtomIJNS4_26SM100_MMA_F16BF16_2x1SM_SSISJ_SJ_fLi128ELi128ELNS4_4UMMA5MajorE1ELSP_1ELNSO_7ScaleInE0ELSQ_0EEEEEENS4_6LayoutINS5_IJSD_SD_SD_EEENS5_IJNSA_ILi0EEESV_SV_EEEEENS5_IJNS4_10UnderscoreESY_SY_EEEEENS4_28SM100_TMA_2SM_LOAD_MULTICASTENS4_14ComposedLayoutINS4_7SwizzleILi3ELi4ELi3EEENS4_18smem_ptr_flag_bitsILi16EEENST_INS5_IJSH_NSA_ILi8EEEEEENS5_IJSD_SH_EEEEEEEvNS4_8identityENS4_18SM100_TMA_2SM_LOADES1B_vS1C_EENS_8epilogue10collective18CollectiveEpilogueINS1F_23Sm100TmaWarpSpecializedILi4ELi2ELi16ELb1ELb0EEEJNS5_IJSH_SG_SH_EEENS5_IJNST_ISH_SD_EENST_INS5_IJNSA_ILi16EEESB_EEES19_EEEEESJ_NS5_IJlSD_lEEESJ_S1Q_NS1F_6fusion15FusionCallbacksIS1J_NS1R_17LinearCombinationISJ_fSJ_fLNS_15FloatRoundStyleE2EEES1K_S1P_JEEENS4_5SM1004TMEM4LOAD26SM100_TMEM_LOAD_32dp32b16xENS4_13SM90_TMA_LOADENS12_INS13_ILi1ELi4ELi3EEES16_NST_INS5_IJS17_S1M_EEENS5_IJS1M_SD_EEEEEEENS4_39AutoVectorizingCopyWithAssumedAlignmentILi128EEENS4_14SM90_TMA_STOREES26_S28_S28_EEEvvEEEEvNT_6ParamsE)
	.align		4
        /*000c*/ 	.word	index@(__assertfail)
	.align		4
        /*0010*/ 	.word	0x00000000
	.align		4
        /*0014*/ 	.word	0xfffffffe
	.align		4
        /*0018*/ 	.word	0x00000000
	.align		4
        /*001c*/ 	.word	0xfffffffd
	.align		4
        /*0020*/ 	.word	0x00000000
	.align		4
        /*0024*/ 	.word	0xfffffffc


//--------------------- .nv.constant4             --------------------------
	.section	.nv.constant4,"a",@progbits
	.align	8
	.align		8
.nv.constant4:
        /*0000*/ 	.dword	__assertfail
	.align		8
        /*0008*/ 	.dword	__unnamed_1
	.align		8
        /*0010*/ 	.dword	__unnamed_2
	.align		8
        /*0018*/ 	.dword	_ZN40_INTERNAL_762fddc7_4_k_cu_66daf903_376544cuda3std3__45__cpo5beginE
	.align		8
        /*0020*/ 	.dword	_ZN40_INTERNAL_762fddc7_4_k_cu_66daf903_376544cuda3std3__45__cpo3endE
	.align		8
        /*0028*/ 	.dword	_ZN40_INTERNAL_762fddc7_4_k_cu_66daf903_376544cuda3std3__45__cpo6cbeginE
	.align		8
        /*0030*/ 	.dword	_ZN40_INTERNAL_762fddc7_4_k_cu_66daf903_376544cuda3std3__45__cpo4cendE
	.align		8
        /*0038*/ 	.dword	_ZN40_INTERNAL_762fddc7_4_k_cu_66daf903_376544cuda3std3__442_GLOBAL__N__762fddc7_4_k_cu_66daf903_376546ignoreE
	.align		8
        /*0040*/ 	.dword	_ZN40_INTERNAL_762fddc7_4_k_cu_66daf903_376544cuda3std3__419piecewise_constructE
	.align		8
        /*0048*/ 	.dword	_ZN40_INTERNAL_762fddc7_4_k_cu_66daf903_376544cuda3std3__48in_placeE
	.align		8
        /*0050*/ 	.dword	_ZN40_INTERNAL_762fddc7_4_k_cu_66daf903_376544cuda3std6ranges3__45__cpo4swapE
	.align		8
        /*0058*/ 	.dword	_ZN40_INTERNAL_762fddc7_4_k_cu_66daf903_376544cuda3std6ranges3__45__cpo9iter_moveE
	.align		8
        /*0060*/ 	.dword	_ZN40_INTERNAL_762fddc7_4_k_cu_66daf903_376544cute7productE
	.align		8
        /*0068*/ 	.dword	_ZN40_INTERNAL_762fddc7_4_k_cu_66daf903_376544cute1_E
	.align		8
        /*0070*/ 	.dword	$str$25
	.align		8
        /*0078*/ 	.dword	$str$26
	.align		8
        /*0080*/ 	.dword	$str$27
	.align		8
        /*0088*/ 	.dword	$str$28


//--------------------- .text._ZN7cutlass13device_kernelINS_4gemm6kernel13GemmUniversalIN4cute5tupleIJiiiiEEENS1_10collective13CollectiveMmaINS1_35MainloopSm100TmaUmmaWarpSpecializedILi2ELi2ELi4ENS5_IJNS4_1CILi2EEENSA_ILi4EEENSA_ILi1EEEEEEEENS5_IJNSA_ILi128EEESG_NSA_ILi64EEEEEENS_6half_tENS5_IJSD_llEEESJ_SK_NS4_8TiledMMAINS4_8MMA_AtomIJNS4_26SM100_MMA_F16BF16_2x1SM_SSISJ_SJ_fLi128ELi128ELNS4_4UMMA5MajorE1ELSP_1ELNSO_7ScaleInE0ELSQ_0EEEEEENS4_6LayoutINS5_IJSD_SD_SD_EEENS5_IJNSA_ILi0EEESV_SV_EEEEENS5_IJNS4_10UnderscoreESY_SY_EEEEENS4_28SM100_TMA_2SM_LOAD_MULTICASTENS4_14ComposedLayoutINS4_7SwizzleILi3ELi4ELi3EEENS4_18smem_ptr_flag_bitsILi16EEENST_INS5_IJSH_NSA_ILi8EEEEEENS5_IJSD_SH_EEEEEEEvNS4_8identityENS4_18SM100_TMA_2SM_LOADES1B_vS1C_EENS_8epilogue10collective18CollectiveEpilogueINS1F_23Sm100TmaWarpSpecializedILi4ELi2ELi16ELb1ELb0EEEJNS5_IJSH_SG_SH_EEENS5_IJNST_ISH_SD_EENST_INS5_IJNSA_ILi16EEESB_EEES19_EEEEESJ_NS5_IJlSD_lEEESJ_S1Q_NS1F_6fusion15FusionCallbacksIS1J_NS1R_17LinearCombinationISJ_fSJ_fLNS_15FloatRoundStyleE2EEES1K_S1P_JEEENS4_5SM1004TMEM4LOAD26SM100_TMEM_LOAD_32dp32b16xENS4_13SM90_TMA_LOADENS12_INS13_ILi1ELi4ELi3EEES16_NST_INS5_IJS17_S1M_EEENS5_IJS1M_SD_EEEEEEENS4_39AutoVectorizingCopyWithAssumedAlignmentILi128EEENS4_14SM90_TMA_STOREES26_S28_S28_EEEvvEEEEvNT_6ParamsE --------------------------
	.section	.text._ZN7cutlass13device_kernelINS_4gemm6kernel13GemmUniversalIN4cute5tupleIJiiiiEEENS1_10collective13CollectiveMmaINS1_35MainloopSm100TmaUmmaWarpSpecializedILi2ELi2ELi4ENS5_IJNS4_1CILi2EEENSA_ILi4EEENSA_ILi1EEEEEEEENS5_IJNSA_ILi128EEESG_NSA_ILi64EEEEEENS_6half_tENS5_IJSD_llEEESJ_SK_NS4_8TiledMMAINS4_8MMA_AtomIJNS4_26SM100_MMA_F16BF16_2x1SM_SSISJ_SJ_fLi128ELi128ELNS4_4UMMA5MajorE1ELSP_1ELNSO_7ScaleInE0ELSQ_0EEEEEENS4_6LayoutINS5_IJSD_SD_SD_EEENS5_IJNSA_ILi0EEESV_SV_EEEEENS5_IJNS4_10UnderscoreESY_SY_EEEEENS4_28SM100_TMA_2SM_LOAD_MULTICASTENS4_14ComposedLayoutINS4_7SwizzleILi3ELi4ELi3EEENS4_18smem_ptr_flag_bitsILi16EEENST_INS5_IJSH_NSA_ILi8EEEEEENS5_IJSD_SH_EEEEEEEvNS4_8identityENS4_18SM100_TMA_2SM_LOADES1B_vS1C_EENS_8epilogue10collective18CollectiveEpilogueINS1F_23Sm100TmaWarpSpecializedILi4ELi2ELi16ELb1ELb0EEEJNS5_IJSH_SG_SH_EEENS5_IJNST_ISH_SD_EENST_INS5_IJNSA_ILi16EEESB_EEES19_EEEEESJ_NS5_IJlSD_lEEESJ_S1Q_NS1F_6fusion15FusionCallbacksIS1J_NS1R_17LinearCombinationISJ_fSJ_fLNS_15FloatRoundStyleE2EEES1K_S1P_JEEENS4_5SM1004TMEM4LOAD26SM100_TMEM_LOAD_32dp32b16xENS4_13SM90_TMA_LOADENS12_INS13_ILi1ELi4ELi3EEES16_NST_INS5_IJS17_S1M_EEENS5_IJS1M_SD_EEEEEEENS4_39AutoVectorizingCopyWithAssumedAlignmentILi128EEENS4_14SM90_TMA_STOREES26_S28_S28_EEEvvEEEEvNT_6ParamsE,"ax",@progbits
	.align	128
.text._ZN7cutlass13device_kernelINS_4gemm6kernel13GemmUniversalIN4cute5tupleIJiiiiEEENS1_10collective13CollectiveMmaINS1_35MainloopSm100TmaUmmaWarpSpecializedILi2ELi2ELi4ENS5_IJNS4_1CILi2EEENSA_ILi4EEENSA_ILi1EEEEEEEENS5_IJNSA_ILi128EEESG_NSA_ILi64EEEEEENS_6half_tENS5_IJSD_llEEESJ_SK_NS4_8TiledMMAINS4_8MMA_AtomIJNS4_26SM100_MMA_F16BF16_2x1SM_SSISJ_SJ_fLi128ELi128ELNS4_4UMMA5MajorE1ELSP_1ELNSO_7ScaleInE0ELSQ_0EEEEEENS4_6LayoutINS5_IJSD_SD_SD_EEENS5_IJNSA_ILi0EEESV_SV_EEEEENS5_IJNS4_10UnderscoreESY_SY_EEEEENS4_28SM100_TMA_2SM_LOAD_MULTICASTENS4_14ComposedLayoutINS4_7SwizzleILi3ELi4ELi3EEENS4_18smem_ptr_flag_bitsILi16EEENST_INS5_IJSH_NSA_ILi8EEEEEENS5_IJSD_SH_EEEEEEEvNS4_8identityENS4_18SM100_TMA_2SM_LOADES1B_vS1C_EENS_8epilogue10collective18CollectiveEpilogueINS1F_23Sm100TmaWarpSpecializedILi4ELi2ELi16ELb1ELb0EEEJNS5_IJSH_SG_SH_EEENS5_IJNST_ISH_SD_EENST_INS5_IJNSA_ILi16EEESB_EEES19_EEEEESJ_NS5_IJlSD_lEEESJ_S1Q_NS1F_6fusion15FusionCallbacksIS1J_NS1R_17LinearCombinationISJ_fSJ_fLNS_15FloatRoundStyleE2EEES1K_S1P_JEEENS4_5SM1004TMEM4LOAD26SM100_TMEM_LOAD_32dp32b16xENS4_13SM90_TMA_LOADENS12_INS13_ILi1ELi4ELi3EEES16_NST_INS5_IJS17_S1M_EEENS5_IJS1M_SD_EEEEEEENS4_39AutoVectorizingCopyWithAssumedAlignmentILi128EEENS4_14SM90_TMA_STOREES26_S28_S28_EEEvvEEEEvNT_6ParamsE:
        .type           _ZN7cutlass13device_kernelINS_4gemm6kernel13GemmUniversalIN4cute5tupleIJiiiiEEENS1_10collective13CollectiveMmaINS1_35MainloopSm100TmaUmmaWarpSpecializedILi2ELi2ELi4ENS5_IJNS4_1CILi2EEENSA_ILi4EEENSA_ILi1EEEEEEEENS5_IJNSA_ILi128EEESG_NSA_ILi64EEEEEENS_6half_tENS5_IJSD_llEEESJ_SK_NS4_8TiledMMAINS4_8MMA_AtomIJNS4_26SM100_MMA_F16BF16_2x1SM_SSISJ_SJ_fLi128ELi128ELNS4_4UMMA5MajorE1ELSP_1ELNSO_7ScaleInE0ELSQ_0EEEEEENS4_6LayoutINS5_IJSD_SD_SD_EEENS5_IJNSA_ILi0EEESV_SV_EEEEENS5_IJNS4_10UnderscoreESY_SY_EEEEENS4_28SM100_TMA_2SM_LOAD_MULTICASTENS4_14ComposedLayoutINS4_7SwizzleILi3ELi4ELi3EEENS4_18smem_ptr_flag_bitsILi16EEENST_INS5_IJSH_NSA_ILi8EEEEEENS5_IJSD_SH_EEEEEEEvNS4_8identityENS4_18SM100_TMA_2SM_LOADES1B_vS1C_EENS_8epilogue10collective18CollectiveEpilogueINS1F_23Sm100TmaWarpSpecializedILi4ELi2ELi16ELb1ELb0EEEJNS5_IJSH_SG_SH_EEENS5_IJNST_ISH_SD_EENST_INS5_IJNSA_ILi16EEESB_EEES19_EEEEESJ_NS5_IJlSD_lEEESJ_S1Q_NS1F_6fusion15FusionCallbacksIS1J_NS1R_17LinearCombinationISJ_fSJ_fLNS_15FloatRoundStyleE2EEES1K_S1P_JEEENS4_5SM1004TMEM4LOAD26SM100_TMEM_LOAD_32dp32b16xENS4_13SM90_TMA_LOADENS12_INS13_ILi1ELi4ELi3EEES16_NST_INS5_IJS17_S1M_EEENS5_IJS1M_SD_EEEEEEENS4_39AutoVectorizingCopyWithAssumedAlignmentILi128EEENS4_14SM90_TMA_STOREES26_S28_S28_EEEvvEEEEvNT_6ParamsE,@function
        .size           _ZN7cutlass13device_kernelINS_4gemm6kernel13GemmUniversalIN4cute5tupleIJiiiiEEENS1_10collective13CollectiveMmaINS1_35MainloopSm100TmaUmmaWarpSpecializedILi2ELi2ELi4ENS5_IJNS4_1CILi2EEENSA_ILi4EEENSA_ILi1EEEEEEEENS5_IJNSA_ILi128EEESG_NSA_ILi64EEEEEENS_6half_tENS5_IJSD_llEEESJ_SK_NS4_8TiledMMAINS4_8MMA_AtomIJNS4_26SM100_MMA_F16BF16_2x1SM_SSISJ_SJ_fLi128ELi128ELNS4_4UMMA5MajorE1ELSP_1ELNSO_7ScaleInE0ELSQ_0EEEEEENS4_6LayoutINS5_IJSD_SD_SD_EEENS5_IJNSA_ILi0EEESV_SV_EEEEENS5_IJNS4_10UnderscoreESY_SY_EEEEENS4_28SM100_TMA_2SM_LOAD_MULTICASTENS4_14ComposedLayoutINS4_7SwizzleILi3ELi4ELi3EEENS4_18smem_ptr_flag_bitsILi16EEENST_INS5_IJSH_NSA_ILi8EEEEEENS5_IJSD_SH_EEEEEEEvNS4_8identityENS4_18SM100_TMA_2SM_LOADES1B_vS1C_EENS_8epilogue10collective18CollectiveEpilogueINS1F_23Sm100TmaWarpSpecializedILi4ELi2ELi16ELb1ELb0EEEJNS5_IJSH_SG_SH_EEENS5_IJNST_ISH_SD_EENST_INS5_IJNSA_ILi16EEESB_EEES19_EEEEESJ_NS5_IJlSD_lEEESJ_S1Q_NS1F_6fusion15FusionCallbacksIS1J_NS1R_17LinearCombinationISJ_fSJ_fLNS_15FloatRoundStyleE2EEES1K_S1P_JEEENS4_5SM1004TMEM4LOAD26SM100_TMEM_LOAD_32dp32b16xENS4_13SM90_TMA_LOADENS12_INS13_ILi1ELi4ELi3EEES16_NST_INS5_IJS17_S1M_EEENS5_IJS1M_SD_EEEEEEENS4_39AutoVectorizingCopyWithAssumedAlignmentILi128EEENS4_14SM90_TMA_STOREES26_S28_S28_EEEvvEEEEvNT_6ParamsE,(.L_x_191 - _ZN7cutlass13device_kernelINS_4gemm6kernel13GemmUniversalIN4cute5tupleIJiiiiEEENS1_10collective13CollectiveMmaINS1_35MainloopSm100TmaUmmaWarpSpecializedILi2ELi2ELi4ENS5_IJNS4_1CILi2EEENSA_ILi4EEENSA_ILi1EEEEEEEENS5_IJNSA_ILi128EEESG_NSA_ILi64EEEEEENS_6half_tENS5_IJSD_llEEESJ_SK_NS4_8TiledMMAINS4_8MMA_AtomIJNS4_26SM100_MMA_F16BF16_2x1SM_SSISJ_SJ_fLi128ELi128ELNS4_4UMMA5MajorE1ELSP_1ELNSO_7ScaleInE0ELSQ_0EEEEEENS4_6LayoutINS5_IJSD_SD_SD_EEENS5_IJNSA_ILi0EEESV_SV_EEEEENS5_IJNS4_10UnderscoreESY_SY_EEEEENS4_28SM100_TMA_2SM_LOAD_MULTICASTENS4_14ComposedLayoutINS4_7SwizzleILi3ELi4ELi3EEENS4_18smem_ptr_flag_bitsILi16EEENST_INS5_IJSH_NSA_ILi8EEEEEENS5_IJSD_SH_EEEEEEEvNS4_8identityENS4_18SM100_TMA_2SM_LOADES1B_vS1C_EENS_8epilogue10collective18CollectiveEpilogueINS1F_23Sm100TmaWarpSpecializedILi4ELi2ELi16ELb1ELb0EEEJNS5_IJSH_SG_SH_EEENS5_IJNST_ISH_SD_EENST_INS5_IJNSA_ILi16EEESB_EEES19_EEEEESJ_NS5_IJlSD_lEEESJ_S1Q_NS1F_6fusion15FusionCallbacksIS1J_NS1R_17LinearCombinationISJ_fSJ_fLNS_15FloatRoundStyleE2EEES1K_S1P_JEEENS4_5SM1004TMEM4LOAD26SM100_TMEM_LOAD_32dp32b16xENS4_13SM90_TMA_LOADENS12_INS13_ILi1ELi4ELi3EEES16_NST_INS5_IJS17_S1M_EEENS5_IJS1M_SD_EEEEEEENS4_39AutoVectorizingCopyWithAssumedAlignmentILi128EEENS4_14SM90_TMA_STOREES26_S28_S28_EEEvvEEEEvNT_6ParamsE)
        .other          _ZN7cutlass13device_kernelINS_4gemm6kernel13GemmUniversalIN4cute5tupleIJiiiiEEENS1_10collective13CollectiveMmaINS1_35MainloopSm100TmaUmmaWarpSpecializedILi2ELi2ELi4ENS5_IJNS4_1CILi2EEENSA_ILi4EEENSA_ILi1EEEEEEEENS5_IJNSA_ILi128EEESG_NSA_ILi64EEEEEENS_6half_tENS5_IJSD_llEEESJ_SK_NS4_8TiledMMAINS4_8MMA_AtomIJNS4_26SM100_MMA_F16BF16_2x1SM_SSISJ_SJ_fLi128ELi128ELNS4_4UMMA5MajorE1ELSP_1ELNSO_7ScaleInE0ELSQ_0EEEEEENS4_6LayoutINS5_IJSD_SD_SD_EEENS5_IJNSA_ILi0EEESV_SV_EEEEENS5_IJNS4_10UnderscoreESY_SY_EEEEENS4_28SM100_TMA_2SM_LOAD_MULTICASTENS4_14ComposedLayoutINS4_7SwizzleILi3ELi4ELi3EEENS4_18smem_ptr_flag_bitsILi16EEENST_INS5_IJSH_NSA_ILi8EEEEEENS5_IJSD_SH_EEEEEEEvNS4_8identityENS4_18SM100_TMA_2SM_LOADES1B_vS1C_EENS_8epilogue10collective18CollectiveEpilogueINS1F_23Sm100TmaWarpSpecializedILi4ELi2ELi16ELb1ELb0EEEJNS5_IJSH_SG_SH_EEENS5_IJNST_ISH_SD_EENST_INS5_IJNSA_ILi16EEESB_EEES19_EEEEESJ_NS5_IJlSD_lEEESJ_S1Q_NS1F_6fusion15FusionCallbacksIS1J_NS1R_17LinearCombinationISJ_fSJ_fLNS_15FloatRoundStyleE2EEES1K_S1P_JEEENS4_5SM1004TMEM4LOAD26SM100_TMEM_LOAD_32dp32b16xENS4_13SM90_TMA_LOADENS12_INS13_ILi1ELi4ELi3EEES16_NST_INS5_IJS17_S1M_EEENS5_IJS1M_SD_EEEEEEENS4_39AutoVectorizingCopyWithAssumedAlignmentILi128EEENS4_14SM90_TMA_STOREES26_S28_S28_EEEvvEEEEvNT_6ParamsE,@"STO_CUDA_ENTRY STV_DEFAULT"
_ZN7cutlass13device_kernelINS_4gemm6kernel13GemmUniversalIN4cute5tupleIJiiiiEEENS1_10collective13CollectiveMmaINS1_35MainloopSm100TmaUmmaWarpSpecializedILi2ELi2ELi4ENS5_IJNS4_1CILi2EEENSA_ILi4EEENSA_ILi1EEEEEEEENS5_IJNSA_ILi128EEESG_NSA_ILi64EEEEEENS_6half_tENS5_IJSD_llEEESJ_SK_NS4_8TiledMMAINS4_8MMA_AtomIJNS4_26SM100_MMA_F16BF16_2x1SM_SSISJ_SJ_fLi128ELi128ELNS4_4UMMA5MajorE1ELSP_1ELNSO_7ScaleInE0ELSQ_0EEEEEENS4_6LayoutINS5_IJSD_SD_SD_EEENS5_IJNSA_ILi0EEESV_SV_EEEEENS5_IJNS4_10UnderscoreESY_SY_EEEEENS4_28SM100_TMA_2SM_LOAD_MULTICASTENS4_14ComposedLayoutINS4_7SwizzleILi3ELi4ELi3EEENS4_18smem_ptr_flag_bitsILi16EEENST_INS5_IJSH_NSA_ILi8EEEEEENS5_IJSD_SH_EEEEEEEvNS4_8identityENS4_18SM100_TMA_2SM_LOADES1B_vS1C_EENS_8epilogue10collective18CollectiveEpilogueINS1F_23Sm100TmaWarpSpecializedILi4ELi2ELi16ELb1ELb0EEEJNS5_IJSH_SG_SH_EEENS5_IJNST_ISH_SD_EENST_INS5_IJNSA_ILi16EEESB_EEES19_EEEEESJ_NS5_IJlSD_lEEESJ_S1Q_NS1F_6fusion15FusionCallbacksIS1J_NS1R_17LinearCombinationISJ_fSJ_fLNS_15FloatRoundStyleE2EEES1K_S1P_JEEENS4_5SM1004TMEM4LOAD26SM100_TMEM_LOAD_32dp32b16xENS4_13SM90_TMA_LOADENS12_INS13_ILi1ELi4ELi3EEES16_NST_INS5_IJS17_S1M_EEENS5_IJS1M_SD_EEEEEEENS4_39AutoVectorizingCopyWithAssumedAlignmentILi128EEENS4_14SM90_TMA_STOREES26_S28_S28_EEEvvEEEEvNT_6ParamsE:
[----:B------:R-:W1:Y:S01]  /*0000*/  LDC R1, c[0x0][0x37c] ;  /* 0x0000df00ff017b82 */ /* 0x000e620000000800 */
[----:B------:R-:W2:Y:S01]  /*0010*/  S2R R76, SR_TID.X ;  /* 0x00000000004c7919 */ /* 0x000ea20000002100 */
[----:B------:R-:W3:Y:S06]  /*0020*/  LDCU.64 UR6, c[0x0][0x890] ;  /* 0x00011200ff0677ac */ /* 0x000eec0008000a00 */
[----:B------:R-:W4:Y:S01]  /*0030*/  S2UR UR37, SR_CgaCtaId ;  /* 0x00000000002579c3 */ /* 0x000f220000008800 */
[----:B------:R-:W-:Y:S01]  /*0040*/  PRMT R63, RZ, 0x7610, R63 ;  /* 0x00007610ff3f7816 */ /* 0x000fe2000000003f */
[----:B------:R-:W1:Y:S01]  /*0050*/  LDCU.64 UR46, c[0x0][0x358] ;  /* 0x00006b00ff2e77ac */ /* 0x000e620008000a00 */
[----:B------:R-:W-:-:S02]  /*0060*/  ELECT P0, URZ, PT ;  /* 0x0000000000ff782f */ /* 0x000fc40003800000 */
[----:B---3--:R-:W-:-:S04]  /*0070*/  ISETP.NE.U32.AND P1, PT, RZ, UR6, PT ;  /* 0x00000006ff007c0c */ /* 0x008fc8000bf25070 */
[----:B------:R-:W-:Y:S01]  /*0080*/  ISETP.NE.AND.EX P2, PT, RZ, UR7, PT, P1 ;  /* 0x00000007ff007c0c */ /* 0x000fe2000bf45310 */
[----:B----4-:R-:W-:Y:S02]  /*0090*/  ULOP3.LUT UR9, UR37, 0x1, URZ, 0xc0, !UPT ;  /* 0x0000000125097892 */ /* 0x010fe4000f8ec0ff */
[----:B------:R-:W-:Y:S01]  /*00a0*/  ULOP3.LUT UR8, UR37, 0x1, URZ, 0x3c, !UPT ;  /* 0x0000000125087892 */ /* 0x000fe2000f8e3cff */
[----:B--2---:R-:W-:-:S05]  /*00b0*/  SHF.R.U32.HI R70, RZ, 0x5, R76 ;  /* 0x00000005ff467819 */ /* 0x004fca000001164c */
[----:B------:R-:W2:Y:S02]  /*00c0*/  SHFL.IDX PT, R0, R70, RZ, 0x1f ;  /* 0x00001fff46007589 */ /* 0x000ea400000e0000 */
[----:B--2---:R-:W-:Y:S02]  /*00d0*/  R2UR UR10, R0 ;  /* 0x00000000000a72ca */ /* 0x004fe400000e0000 */
[----:B-1----:R-:W-:Y:S05]  /*00e0*/  @P2 BRA `(.L_x_0) ;  /* 0x00000000002c2947 */ /* 0x002fea0003800000 */
[----:B------:R-:W1:Y:S02]  /*00f0*/  LDCU.64 UR4, c[0x0][0x888] ;  /* 0x00011100ff0477ac */ /* 0x000e640008000a00 */
[----:B-1----:R-:W-:-:S04]  /*0100*/  UISETP.NE.U32.AND UP0, UPT, UR4, URZ, UPT ;  /* 0x000000ff0400728c */ /* 0x002fc8000bf05070 */
[----:B------:R-:W-:-:S09]  /*0110*/  UISETP.NE.AND.EX UP0, UPT, UR5, URZ, UPT, UP0 ;  /* 0x000000ff0500728c */ /* 0x000fd2000bf05300 */
[----:B------:R-:W-:Y:S05]  /*0120*/  BRA.U !UP0, `(.L_x_1) ;  /* 0x0000000108107547 */ /* 0x000fea000b800000 */
[----:B------:R-:W1:Y:S02]  /*0130*/  LDC.64 R2, c[0x0][0x888] ;  /* 0x00022200ff027b82 */ /* 0x000e640000000a00 */
[----:B-1----:R1:W5:Y:S01]  /*0140*/  LDG.E R35, desc[UR46][R2.64] ;  /* 0x0000002e02237981 */ /* 0x002362000c1e1900 */
[----:B------:R-:W-:Y:S01]  /*0150*/  HFMA2 R63, -RZ, RZ, 0, 5.9604644775390625e-08 ;  /* 0x00000001ff3f7431 */ /* 0x000fe200000001ff */
[----:B------:R-:W-:Y:S05]  /*0160*/  BRA `(.L_x_0) ;  /* 0x00000000000c7947 */ /* 0x000fea0003800000 */
.L_x_1:
[----:B------:R-:W1:Y:S01]  /*0170*/  LDCU UR4, c[0x0][0x880] ;  /* 0x00011000ff0477ac */ /* 0x000e620008000800 */
[----:B------:R-:W-:Y:S01]  /*0180*/  HFMA2 R63, -RZ, RZ, 0, 5.9604644775390625e-08 ;  /* 0x00000001ff3f7431 */ /* 0x000fe200000001ff */
[----:B-1----:R-:W-:-:S07]  /*0190*/  MOV R35, UR4 ;  /* 0x0000000400237c02 */ /* 0x002fce0008000f00 */
.L_x_0:
[----:B------:R-:W2:Y:S02]  /*01a0*/  LDCU.64 UR4, c[0x0][0x8b0] ;  /* 0x00011600ff0477ac */ /* 0x000ea40008000a00 */
[----:B--2---:R-:W-:-:S04]  /*01b0*/  UISETP.NE.U32.AND UP0, UPT, UR4, URZ, UPT ;  /* 0x000000ff0400728c */ /* 0x004fc8000bf05070 */
[----:B------:R-:W-:-:S09]  /*01c0*/  UISETP.NE.AND.EX UP0, UPT, UR5, URZ, UPT, UP0 ;  /* 0x000000ff0500728c */ /* 0x000fd2000bf05300 */
[----:B------:R-:W-:Y:S05]  /*01d0*/  BRA.U UP0, `(.L_x_2) ;  /* 0x0000000100247547 */ /* 0x000fea000b800000 */
[----:B------:R-:W2:Y:S02]  /*01e0*/  LDCU.64 UR4, c[0x0][0x8a8] ;  /* 0x00011500ff0477ac */ /* 0x000ea40008000a00 */
[----:B--2---:R-:W-:-:S04]  /*01f0*/  UISETP.NE.U32.AND UP0, UPT, UR4, URZ, UPT ;  /* 0x000000ff0400728c */ /* 0x004fc8000bf05070 */
[----:B------:R-:W-:-:S09]  /*0200*/  UISETP.NE.AND.EX UP0, UPT, UR5, URZ, UPT, UP0 ;  /* 0x000000ff0500728c */ /* 0x000fd2000bf05300 */
[----:B------:R-:W-:Y:S05]  /*0210*/  BRA.U !UP0, `(.L_x_3) ;  /* 0x00000001080c7547 */ /* 0x000fea000b800000 */
[----:B------:R-:W2:Y:S02]  /*0220*/  LDC.64 R32, c[0x0][0x8a8] ;  /* 0x00022a00ff207b82 */ /* 0x000ea40000000a00 */
[----:B--2---:R2:W5:Y:S01]  /*0230*/  LDG.E R32, desc[UR46][R32.64] ;  /* 0x0000002e20207981 */ /* 0x004562000c1e1900 */
[----:B------:R-:W-:Y:S05]  /*0240*/  BRA `(.L_x_2) ;  /* 0x0000000000087947 */ /* 0x000fea0003800000 */
.L_x_3:
[----:B------:R-:W2:Y:S02]  /*0250*/  LDCU UR4, c[0x0][0x8a0] ;  /* 0x00011400ff0477ac */ /* 0x000ea40008000800 */
[----:B--2---:R-:W-:Y:S02]  /*0260*/  MOV R32, UR4 ;  /* 0x0000000400207c02 */ /* 0x004fe40008000f00 */
.L_x_2:
[----:B------:R-:W-:Y:S01]  /*0270*/  IMAD.U32 R0, RZ, RZ, UR10 ;  /* 0x0000000aff007e24 */ /* 0x000fe2000f8e00ff */
[----:B------:R-:W-:Y:S04]  /*0280*/  BSSY.RECONVERGENT B0, `(.L_x_4) ;  /* 0x000000c000007945 */ /* 0x000fe80003800200 */
[C---:B------:R-:W-:Y:S02]  /*0290*/  ISETP.NE.OR P3, PT, R0.reuse, 0x1, !P0 ;  /* 0x000000010000780c */ /* 0x040fe40004765670 */
[----:B------:R-:W-:-:S11]  /*02a0*/  ISETP.NE.OR P2, PT, R0, 0x3, !P0 ;  /* 0x000000030000780c */ /* 0x000fd60004745670 */
[----:B------:R-:W-:Y:S05]  /*02b0*/  @P3 BRA `(.L_x_5) ;  /* 0x0000000000203947 */ /* 0x000fea0003800000 */
[----:B------:R-:W3:Y:S02]  /*02c0*/  LDCU.64 UR4, c[0x0][0x348] ;  /* 0x00006900ff0477ac */ /* 0x000ee40008000a00 */
[----:B---3--:R-:W-:Y:S02]  /*02d0*/  UIADD3 UR12, UP1, UPT, UR4, 0x80, URZ ;  /* 0x00000080040c7890 */ /* 0x008fe4000ff3e0ff */
[----:B------:R-:W-:Y:S02]  /*02e0*/  UIADD3 UR4, UP0, UPT, UR4, 0x180, URZ ;  /* 0x0000018004047890 */ /* 0x000fe4000ff1e0ff */
[----:B------:R-:W-:Y:S02]  /*02f0*/  UIADD3.X UR13, UPT, UPT, URZ, UR5, URZ, UP1, !UPT ;  /* 0x00000005ff0d7290 */ /* 0x000fe40008ffe4ff */
[----:B------:R-:W-:-:S07]  /*0300*/  UIADD3.X UR5, UPT, UPT, URZ, UR5, URZ, UP0, !UPT ;  /* 0x00000005ff057290 */ /* 0x000fce00087fe4ff */
[----:B------:R3:W-:Y:S02]  /*0310*/  UTMACCTL.PF [UR12] ;  /* 0x000000000c0079b9 */ /* 0x0007e40008040000 */
[----:B------:R3:W-:Y:S02]  /*0320*/  UTMACCTL.PF [UR4] ;  /* 0x00000000040079b9 */ /* 0x0007e40008040000 */
[----:B---3--:R-:W-:Y:S01]  /*0330*/  NOP ;  /* 0x0000000000007918 */ /* 0x008fe20000000000 */
.L_x_5:
[----:B------:R-:W-:Y:S05]  /*0340*/  BSYNC.RECONVERGENT B0 ;  /* 0x0000000000007941 */ /* 0x000fea0003800200 */
.L_x_4:
[----:B------:R-:W-:Y:S04]  /*0350*/  BSSY.RECONVERGENT B0, `(.L_x_6) ;  /* 0x000000a000007945 */ /* 0x000fe80003800200 */
        /* <DEDUP_REMOVED lines=9> */
.L_x_7:
[----:B------:R-:W-:Y:S05]  /*03f0*/  BSYNC.RECONVERGENT B0 ;  /* 0x0000000000007941 */ /* 0x000fea0003800200 */
.L_x_6:
[----:B------:R-:W3:Y:S01]  /*0400*/  LDCU.64 UR4, c[0x0][0x888] ;  /* 0x00011100ff0477ac */ /* 0x000ee20008000a00 */
[----:B------:R-:W-:Y:S01]  /*0410*/  ISETP.NE.AND.EX P1, PT, RZ, UR7, PT, P1 ;  /* 0x00000007ff007c0c */ /* 0x000fe2000bf25310 */
[----:B------:R-:W-:Y:S01]  /*0420*/  UPLOP3.LUT UP4, UPT, UPT, UPT, UPT, 0x80, 0x8 ;  /* 0x000000000008789c */ /* 0x000fe20003f8f070 */
[----:B---3--:R-:W-:-:S04]  /*0430*/  ISETP.NE.U32.AND P2, PT, RZ, UR4, PT ;  /* 0x00000004ff007c0c */ /* 0x008fc8000bf45070 */
[----:B------:R-:W-:-:S13]  /*0440*/  ISETP.NE.AND.EX P2, PT, RZ, UR5, PT, P2 ;  /* 0x00000005ff007c0c */ /* 0x000fda000bf45320 */
[----:B------:R-:W-:Y:S05]  /*0450*/  @P2 BRA P1, `(.L_x_8) ;  /* 0x0000000000282947 */ /* 0x000fea0000800000 */
[----:B------:R-:W-:Y:S01]  /*0460*/  UISETP.NE.U32.AND UP1, UPT, UR6, URZ, UPT ;  /* 0x000000ff0600728c */ /* 0x000fe2000bf25070 */
[----:B-----5:R-:W-:Y:S01]  /*0470*/  FSETP.NEU.AND P1, PT, R35, RZ, PT ;  /* 0x000000ff2300720b */ /* 0x020fe20003f2d000 */
[----:B------:R-:W-:Y:S02]  /*0480*/  UISETP.NE.U32.AND UP0, UPT, UR4, URZ, UPT ;  /* 0x000000ff0400728c */ /* 0x000fe4000bf05070 */
[----:B------:R-:W-:Y:S02]  /*0490*/  UISETP.NE.AND.EX UP1, UPT, UR7, URZ, UPT, UP1 ;  /* 0x000000ff0700728c */ /* 0x000fe4000bf25310 */
[----:B------:R-:W-:-:S04]  /*04a0*/  UISETP.NE.AND.EX UP0, UPT, UR5, URZ, UPT, UP0 ;  /* 0x000000ff0500728c */ /* 0x000fc8000bf05300 */
[----:B------:R-:W-:-:S04]  /*04b0*/  USEL UR4, URZ, 0xffffffff, UP0 ;  /* 0xffffffffff047887 */ /* 0x000fc80008000000 */
[----:B------:R-:W-:Y:S01]  /*04c0*/  VOTEU.ANY UP0, P1 ;  /* 0x0000000000ff7886 */ /* 0x000fe20000800100 */
[----:B------:R-:W-:-:S04]  /*04d0*/  @!UP1 USEL UR4, URZ, 0xffffffff, UP0 ;  /* 0xffffffffff049887 */ /* 0x000fc80008000000 */
[----:B------:R-:W-:-:S04]  /*04e0*/  ULOP3.LUT UR4, UR4, 0x1, URZ, 0xc0, !UPT ;  /* 0x0000000104047892 */ /* 0x000fc8000f8ec0ff */
[----:B------:R-:W-:-:S11]  /*04f0*/  UISETP.NE.U32.AND UP4, UPT, UR4, 0x1, UPT ;  /* 0x000000010400788c */ /* 0x000fd6000bf85070 */
.L_x_8:
[----:B------:R-:W3:Y:S01]  /*0500*/  SHFL.IDX PT, R0, R70, RZ, 0x1f ;  /* 0x00001fff46007589 */ /* 0x000ee200000e0000 */
[----:B------:R-:W-:-:S04]  /*0510*/  UISETP.NE.AND UP0, UPT, UR10, 0x2, UPT ;  /* 0x000000020a00788c */ /* 0x000fc8000bf05270 */
[----:B------:R-:W-:Y:S02]  /*0520*/  UISETP.EQ.AND UP1, UPT, UR9, URZ, !UP0 ;  /* 0x000000ff0900728c */ /* 0x000fe4000c722270 */
[----:B------:R-:W-:-:S04]  /*0530*/  USEL UR6, URZ, 0x1, UP0 ;  /* 0x00000001ff067887 */ /* 0x000fc80008000000 */
[----:B------:R-:W-:Y:S02]  /*0540*/  PLOP3.LUT P5, PT, P0, PT, UP1, 0x80, 0x8 ;  /* 0x000000000008781c */ /* 0x000fe400007af018 */
[----:B---3--:R-:W-:-:S13]  /*0550*/  ISETP.NE.AND P1, PT, R0, RZ, PT ;  /* 0x000000ff0000720c */ /* 0x008fda0003f25270 */
[----:B------:R-:W-:Y:S05]  /*0560*/  @P1 BRA `(.L_x_9) ;  /* 0x0000000000441947 */ /* 0x000fea0003800000 */
[----:B------:R-:W-:Y:S01]  /*0570*/  UMOV UR7, 0x400 ;  /* 0x0000040000077882 */ /* 0x000fe20000000000 */
[----:B------:R-:W-:Y:S01]  /*0580*/  UMOV UR5, 0x1 ;  /* 0x0000000100057882 */ /* 0x000fe20000000000 */
[----:B------:R-:W-:Y:S01]  /*0590*/  UMOV UR4, 0x4 ;  /* 0x0000000400047882 */ /* 0x000fe20000000000 */
[----:B------:R-:W-:Y:S02]  /*05a0*/  ULEA UR7, UR37, UR7, 0x18 ;  /* 0x0000000725077291 */ /* 0x000fe4000f8ec0ff */
[----:B------:R-:W-:-:S04]  /*05b0*/  UIADD3 UR12, UPT, UPT, -UR5, 0x100000, URZ ;  /* 0x00100000050c7890 */ /* 0x000fc8000fffe1ff */
[----:B------:R-:W-:Y:S02]  /*05c0*/  USHF.L.U32 UR13, UR12, 0xb, URZ ;  /* 0x0000000b0c0d7899 */ /* 0x000fe400080006ff */
[----:B------:R-:W-:Y:S02]  /*05d0*/  USHF.L.U32 UR12, UR12, 0x1, URZ ;  /* 0x000000010c0c7899 */ /* 0x000fe400080006ff */
[----:B------:R-:W-:-:S04]  /*05e0*/  UIADD3 UR4, UPT, UPT, -UR4, 0x100000, URZ ;  /* 0x0010000004047890 */ /* 0x000fc8000fffe1ff */
[----:B------:R-:W-:Y:S02]  /*05f0*/  USHF.L.U32 UR5, UR4, 0xb, URZ ;  /* 0x0000000b04057899 */ /* 0x000fe400080006ff */
[----:B------:R-:W-:Y:S01]  /*0600*/  USHF.L.U32 UR4, UR4, 0x1, URZ ;  /* 0x0000000104047899 */ /* 0x000fe200080006ff */
[----:B------:R-:W-:Y:S01]  /*0610*/  ELECT P1, URZ, PT ;  /* 0x0000000000ff782f */ /* 0x000fe20003820000 */
[----:B------:R-:W3:Y:S02]  /*0620*/  FENCE.VIEW.ASYNC.S ;  /* 0x00000000000073c6 */ /* 0x000ee40000000000 */
[----:B---3--:R3:W4:Y:S08]  /*0630*/  SYNCS.EXCH.64 URZ, [UR7], UR12 ;  /* 0x0000000c07ff75b2 */ /* 0x0087300008000100 */
[----:B------:R3:W1:Y:S01]  /*0640*/  SYNCS.EXCH.64 URZ, [UR7+0x10], UR4 ;  /* 0x0000100407ff75b2 */ /* 0x0006620008000100 */
[----:B------:R3:W1:Y:S01]  /*0650*/  SYNCS.EXCH.64 URZ, [UR7+0x8], UR12 ;  /* 0x0000080c07ff75b2 */ /* 0x0006620008000100 */
[----:B------:R3:W1:Y:S01]  /*0660*/  SYNCS.EXCH.64 URZ, [UR7+0x18], UR4 ;  /* 0x0000180407ff75b2 */ /* 0x0006620008000100 */
[----:B------:R-:W-:Y:S01]  /*0670*/  NOP ;  /* 0x0000000000007918 */ /* 0x000fe20000000000 */
.L_x_9:
[----:B------:R-:W2:Y:S01]  /*0680*/  SHFL.IDX PT, R0, R70, RZ, 0x1f ;  /* 0x00001fff46007589 */ /* 0x000ea200000e0000 */
[----:B------:R-:W-:Y:S01]  /*0690*/  NOP ;  /* 0x0000000000007918 */ /* 0x000fe20000000000 */
[----:B--2---:R-:W-:-:S13]  /*06a0*/  ISETP.NE.AND P1, PT, R0, 0x1, PT ;  /* 0x000000010000780c */ /* 0x004fda0003f25270 */
[----:B------:R-:W-:Y:S05]  /*06b0*/  @P1 BRA `(.L_x_10) ;  /* 0x0000000000541947 */ /* 0x000fea0003800000 */
[----:B---3--:R-:W-:Y:S01]  /*06c0*/  UMOV UR7, 0x400 ;  /* 0x0000040000077882 */ /* 0x008fe20000000000 */
        /* <DEDUP_REMOVED lines=10> */
[----:B------:R-:W2:Y:S02]  /*0770*/  FENCE.VIEW.ASYNC.S ;  /* 0x00000000000073c6 */ /* 0x000ea40000000000 */
[----:B--2---:R2:W3:Y:S08]  /*0780*/  SYNCS.EXCH.64 URZ, [UR7+0x20], UR12 ;  /* 0x0000200c07ff75b2 */ /* 0x0044f00008000100 */
[----:B------:R2:W1:Y:S01]  /*0790*/  SYNCS.EXCH.64 URZ, [UR7+0x40], UR4 ;  /* 0x0000400407ff75b2 */ /* 0x0004620008000100 */
[----:B------:R2:W1:Y:S01]  /*07a0*/  SYNCS.EXCH.64 URZ, [UR7+0x28], UR12 ;  /* 0x0000280c07ff75b2 */ /* 0x0004620008000100 */
[----:B------:R2:W1:Y:S01]  /*07b0*/  SYNCS.EXCH.64 URZ, [UR7+0x48], UR4 ;  /* 0x0000480407ff75b2 */ /* 0x0004620008000100 */
[----:B------:R2:W1:Y:S01]  /*07c0*/  SYNCS.EXCH.64 URZ, [UR7+0x30], UR12 ;  /* 0x0000300c07ff75b2 */ /* 0x0004620008000100 */
[----:B------:R2:W1:Y:S01]  /*07d0*/  SYNCS.EXCH.64 URZ, [UR7+0x50], UR4 ;  /* 0x0000500407ff75b2 */ /* 0x0004620008000100 */
[----:B------:R2:W1:Y:S01]  /*07e0*/  SYNCS.EXCH.64 URZ, [UR7+0x38], UR12 ;  /* 0x0000380c07ff75b2 */ /* 0x0004620008000100 */
[----:B------:R2:W1:Y:S01]  /*07f0*/  SYNCS.EXCH.64 URZ, [UR7+0x58], UR4 ;  /* 0x0000580407ff75b2 */ /* 0x0004620008000100 */
[----:B------:R-:W-:Y:S01]  /*0800*/  NOP ;  /* 0x0000000000007918 */ /* 0x000fe20000000000 */
.L_x_10:
[----:B------:R-:W4:Y:S01]  /*0810*/  SHFL.IDX PT, R0, R70, RZ, 0x1f ;  /* 0x00001fff46007589 */ /* 0x000f2200000e0000 */
[----:B------:R-:W-:Y:S01]  /*0820*/  NOP ;  /* 0x0000000000007918 */ /* 0x000fe20000000000 */
[----:B----4-:R-:W-:-:S13]  /*0830*/  ISETP.NE.AND P1, PT, R0, 0x3, PT ;  /* 0x000000030000780c */ /* 0x010fda0003f25270 */
[----:B------:R-:W-:Y:S05]  /*0840*/  @P1 BRA `(.L_x_11) ;  /* 0x00000000002c1947 */ /* 0x000fea0003800000 */
[----:B--23--:R-:W-:Y:S01]  /*0850*/  UMOV UR5, 0x400 ;  /* 0x0000040000057882 */ /* 0x00cfe20000000000 */
[----:B------:R-:W-:Y:S01]  /*0860*/  UMOV UR4, 0x20 ;  /* 0x0000002000047882 */ /* 0x000fe20000000000 */
[----:B------:R-:W-:Y:S02]  /*0870*/  ULEA UR5, UR37, UR5, 0x18 ;  /* 0x0000000525057291 */ /* 0x000fe4000f8ec0ff */
[----:B------:R-:W-:-:S04]  /*0880*/  UIADD3 UR12, UPT, UPT, -UR4, 0x100000, URZ ;  /* 0x00100000040c7890 */ /* 0x000fc8000fffe1ff */
[----:B------:R-:W-:Y:S02]  /*0890*/  USHF.L.U32 UR13, UR12, 0xb, URZ ;  /* 0x0000000b0c0d7899 */ /* 0x000fe400080006ff */
[----:B------:R-:W-:Y:S01]  /*08a0*/  USHF.L.U32 UR12, UR12, 0x1, URZ ;  /* 0x000000010c0c7899 */ /* 0x000fe200080006ff */
[----:B------:R-:W-:Y:S01]  /*08b0*/  ELECT P1, URZ, PT ;  /* 0x0000000000ff782f */ /* 0x000fe20003820000 */
[----:B------:R-:W2:Y:S10]  /*08c0*/  FENCE.VIEW.ASYNC.S ;  /* 0x00000000000073c6 */ /* 0x000eb40000000000 */
[----:B--2---:R4:W2:Y:S01]  /*08d0*/  SYNCS.EXCH.64 URZ, [UR5+0x60], UR12 ;  /* 0x0000600c05ff75b2 */ /* 0x0048a20008000100 */
[----:B------:R4:W3:Y:S02]  /*08e0*/  SYNCS.EXCH.64 URZ, [UR5+0x68], UR12 ;  /* 0x0000680c05ff75b2 */ /* 0x0008e40008000100 */
[----:B----4-:R-:W-:Y:S01]  /*08f0*/  NOP ;  /* 0x0000000000007918 */ /* 0x010fe20000000000 */
.L_x_11:
[----:B------:R-:W4:Y:S01]  /*0900*/  SHFL.IDX PT, R0, R70, RZ, 0x1f ;  /* 0x00001fff46007589 */ /* 0x000f2200000e0000 */
[----:B------:R-:W-:Y:S01]  /*0910*/  NOP ;  /* 0x0000000000007918 */ /* 0x000fe20000000000 */
[----:B----4-:R-:W-:-:S13]  /*0920*/  ISETP.NE.AND P1, PT, R0, 0x4, PT ;  /* 0x000000040000780c */ /* 0x010fda0003f25270 */
[----:B------:R-:W-:Y:S05]  /*0930*/  @P1 BRA `(.L_x_12) ;  /* 0x0000000000481947 */ /* 0x000fea0003800000 */
[----:B--23--:R-:W-:Y:S01]  /*0940*/  UMOV UR7, 0x720 ;  /* 0x0000072000077882 */ /* 0x00cfe20000000000 */
[----:B------:R-:W-:Y:S01]  /*0950*/  UMOV UR5, 0x400 ;  /* 0x0000040000057882 */ /* 0x000fe20000000000 */
[----:B------:R-:W-:Y:S01]  /*0960*/  USEL UR7, UR7, 0x620, UP4 ;  /* 0x0000062007077887 */ /* 0x000fe2000a000000 */
        /* <DEDUP_REMOVED lines=10> */
[----:B--2---:R4:W2:Y:S08]  /*0a10*/  SYNCS.EXCH.64 URZ, [UR5+0x70], UR12 ;  /* 0x0000700c05ff75b2 */ /* 0x0048b00008000100 */
[----:B------:R4:W3:Y:S01]  /*0a20*/  SYNCS.EXCH.64 URZ, [UR5+0x80], UR14 ;  /* 0x0000800e05ff75b2 */ /* 0x0008e20008000100 */
[----:B------:R4:W1:Y:S01]  /*0a30*/  SYNCS.EXCH.64 URZ, [UR5+0x78], UR12 ;  /* 0x0000780c05ff75b2 */ /* 0x0008620008000100 */
[----:B------:R4:W1:Y:S02]  /*0a40*/  SYNCS.EXCH.64 URZ, [UR5+0x88], UR14 ;  /* 0x0000880e05ff75b2 */ /* 0x0008640008000100 */
[----:B----4-:R-:W-:Y:S01]  /*0a50*/  NOP ;  /* 0x0000000000007918 */ /* 0x010fe20000000000 */
.L_x_12:
[----:B------:R-:W4:Y:S01]  /*0a60*/  SHFL.IDX PT, R0, R70, RZ, 0x1f ;  /* 0x00001fff46007589 */ /* 0x000f2200000e0000 */
[----:B------:R-:W-:Y:S01]  /*0a70*/  NOP ;  /* 0x0000000000007918 */ /* 0x000fe20000000000 */
[----:B----4-:R-:W-:-:S13]  /*0a80*/  ISETP.NE.AND P1, PT, R0, 0x5, PT ;  /* 0x000000050000780c */ /* 0x010fda0003f25270 */
[----:B------:R-:W-:Y:S05]  /*0a90*/  @P1 BRA `(.L_x_13) ;  /* 0x0000000000541947 */ /* 0x000fea0003800000 */
[----:B--23--:R-:W-:Y:S01]  /*0aa0*/  UMOV UR7, 0x400 ;  /* 0x0000040000077882 */ /* 0x00cfe20000000000 */
        /* <DEDUP_REMOVED lines=14> */
[----:B------:R4:W1:Y:S01]  /*0b90*/  SYNCS.EXCH.64 URZ, [UR7+0xb8], UR4 ;  /* 0x0000b80407ff75b2 */ /* 0x0008620008000100 */
[----:B------:R4:W1:Y:S01]  /*0ba0*/  SYNCS.EXCH.64 URZ, [UR7+0xa0], UR12 ;  /* 0x0000a00c07ff75b2 */ /* 0x0008620008000100 */
[----:B------:R4:W1:Y:S01]  /*0bb0*/  SYNCS.EXCH.64 URZ, [UR7+0xc0], UR4 ;  /* 0x0000c00407ff75b2 */ /* 0x0008620008000100 */
[----:B------:R4:W1:Y:S01]  /*0bc0*/  SYNCS.EXCH.64 URZ, [UR7+0xa8], UR12 ;  /* 0x0000a80c07ff75b2 */ /* 0x0008620008000100 */
[----:B------:R4:W1:Y:S02]  /*0bd0*/  SYNCS.EXCH.64 URZ, [UR7+0xc8], UR4 ;  /* 0x0000c80407ff75b2 */ /* 0x0008640008000100 */
[----:B----4-:R-:W-:Y:S01]  /*0be0*/  NOP ;  /* 0x0000000000007918 */ /* 0x010fe20000000000 */
.L_x_13:
[----:B------:R-:W4:Y:S01]  /*0bf0*/  SHFL.IDX PT, R0, R70, RZ, 0x1f ;  /* 0x00001fff46007589 */ /* 0x000f2200000e0000 */
[----:B------:R-:W-:Y:S01]  /*0c00*/  ISETP.NE.OR P0, PT, RZ, UR10, !P0 ;  /* 0x0000000aff007c0c */ /* 0x000fe2000c705670 */
        /* <DEDUP_REMOVED lines=12> */
[----:B------:R4:W3:Y:S01]  /*0cd0*/  SYNCS.EXCH.64 URZ, [UR5+0xe0], UR12 ;  /* 0x0000e00c05ff75b2 */ /* 0x0008e20008000100 */
[----:B------:R4:W1:Y:S01]  /*0ce0*/  SYNCS.EXCH.64 URZ, [UR5+0xd8], UR12 ;  /* 0x0000d80c05ff75b2 */ /* 0x0008620008000100 */
[----:B------:R4:W1:Y:S02]  /*0cf0*/  SYNCS.EXCH.64 URZ, [UR5+0xe8], UR12 ;  /* 0x0000e80c05ff75b2 */ /* 0x0008640008000100 */
[----:B----4-:R-:W-:Y:S01]  /*0d00*/  NOP ;  /* 0x0000000000007918 */ /* 0x010fe20000000000 */
.L_x_14:
[----:B------:R-:W-:Y:S01]  /*0d10*/  VOTEU.ALL UP0, P0 ;  /* 0x0000000000ff7886 */ /* 0x000fe20000000000 */
[----:B--23--:R-:W-:Y:S01]  /*0d20*/  UMOV UR12, 0x20 ;  /* 0x00000020000c7882 */ /* 0x00cfe20000000000 */
[----:B------:R-:W2:Y:S01]  /*0d30*/  LDCU UR5, c[0x0][0x36c] ;  /* 0x00006d80ff0577ac */ /* 0x000ea20008000800 */
[----:B------:R-:W-:Y:S01]  /*0d40*/  NOP ;  /* 0x0000000000007918 */ /* 0x000fe20000000000 */
[----:B------:R-:W-:Y:S01]  /*0d50*/  LOP3.LUT R10, R76, 0x1f, RZ, 0xc0, !PT ;  /* 0x0000001f4c0a7812 */ /* 0x000fe200078ec0ff */
[----:B------:R-:W-:Y:S01]  /*0d60*/  @!UP0 UMOV UR4, 0x400 ;  /* 0x0000040000048882 */ /* 0x000fe20000000000 */
[----:B------:R-:W-:-:S04]  /*0d70*/  @!UP0 UIADD3 UR12, UPT, UPT, -UR12, 0x100000, URZ ;  /* 0x001000000c0c8890 */ /* 0x000fc8000fffe1ff */
[----:B------:R-:W-:Y:S02]  /*0d80*/  @!UP0 USHF.L.U32 UR13, UR12, 0xb, URZ ;  /* 0x0000000b0c0d8899 */ /* 0x000fe400080006ff */
[----:B------:R-:W-:Y:S02]  /*0d90*/  @!UP0 USHF.L.U32 UR12, UR12, 0x1, URZ ;  /* 0x000000010c0c8899 */ /* 0x000fe400080006ff */
[----:B------:R-:W-:Y:S01]  /*0da0*/  @!UP0 ULEA UR4, UR37, UR4, 0x18 ;  /* 0x0000000425048291 */ /* 0x000fe2000f8ec0ff */
[----:B------:R-:W-:Y:S01]  /*0db0*/  VOTEU.ALL UP0, P0 ;  /* 0x0000000000ff7886 */ /* 0x000fe20000000000 */
[----:B------:R-:W-:Y:S02]  /*0dc0*/  UISETP.NE.AND UP3, UPT, UR10, URZ, UPT ;  /* 0x000000ff0a00728c */ /* 0x000fe4000bf65270 */
[----:B--2---:R-:W-:Y:S01]  /*0dd0*/  UISETP.EQ.U32.AND UP1, UPT, UR5, 0x1, UPT ;  /* 0x000000010500788c */ /* 0x004fe2000bf22070 */
[----:B------:R-:W2:Y:S07]  /*0de0*/  FENCE.VIEW.ASYNC.S ;  /* 0x00000000000073c6 */ /* 0x000eae0000000000 */
[----:B--2---:R2:W3:Y:S01]  /*0df0*/  @!UP0 SYNCS.EXCH.64 URZ, [UR4+0xf0], UR12 ;  /* 0x0000f00c04ff85b2 */ /* 0x0044e20008000100 */
[----:B------:R-:W-:Y:S05]  /*0e00*/  BRA.U !UP1, `(.L_x_15) ;  /* 0x0000000109087547 */ /* 0x000fea000b800000 */
[----:B-1-3--:R-:W-:Y:S01]  /*0e10*/  UCGABAR_ARV ;  /* 0x00000000000079c7 */ /* 0x00afe20008000000 */
[----:B------:R-:W-:Y:S05]  /*0e20*/  BRA `(.L_x_16) ;  /* 0x0000000000047947 */ /* 0x000fea0003800000 */
.L_x_15:
[----:B-1-3--:R-:W-:Y:S01]  /*0e30*/  NOP ;  /* 0x0000000000007918 */ /* 0x00afe20000000000 */
.L_x_16:
[----:B------:R-:W1:Y:S01]  /*0e40*/  S2R R11, SR_CTAID.X ;  /* 0x00000000000b7919 */ /* 0x000e620000002500 */
[----:B------:R-:W-:-:S05]  /*0e50*/  CS2R.32 R64, SR_CgaSize ;  /* 0x0000000000407805 */ /* 0x000fca0000008a00 */
[----:B------:R-:W-:-:S05]  /*0e60*/  IMAD R64, R64, -0xa0, RZ ;  /* 0xffffff6040407824 */ /* 0x000fca00078e02ff */
[----:B------:R-:W-:-:S14]  /*0e70*/  R2UR UR5, R64 ;  /* 0x00000000400572ca */ /* 0x000fdc00000e0000 */
[----:B------:R-:W3:Y:S01]  /*0e80*/  LDCU UR5, c[0x0][UR5+0x2b0] ;  /* 0x00005600050577ac */ /* 0x000ee20008000800 */
[----:B------:R-:W-:-:S05]  /*0e90*/  CS2R.32 R0, SR_CgaSize ;  /* 0x0000000000007805 */ /* 0x000fca0000008a00 */
[----:B------:R-:W-:-:S06]  /*0ea0*/  IMAD R0, R0, -0xa0, RZ ;  /* 0xffffff6000007824 */ /* 0x000fcc00078e02ff */
[----:B------:R-:W4:Y:S01]  /*0eb0*/  LDC R0, c[0x0][R0+0x2a0] ;  /* 0x0000a80000007b82 */ /* 0x000f220000000800 */
[----:B------:R-:W-:Y:S01]  /*0ec0*/  PRMT R8, RZ, 0x7610, R8 ;  /* 0x00007610ff087816 */ /* 0x000fe20000000008 */
[----:B------:R-:W3:Y:S01]  /*0ed0*/  S2R R20, SR_CTAID.Y ;  /* 0x0000000000147919 */ /* 0x000ee20000002600 */
[----:B------:R-:W-:-:S05]  /*0ee0*/  CS2R.32 R64, SR_CgaSize ;  /* 0x0000000000407805 */ /* 0x000fca0000008a00 */
[----:B------:R-:W-:-:S05]  /*0ef0*/  IMAD R64, R64, -0xa0, RZ ;  /* 0xffffff6040407824 */ /* 0x000fca00078e02ff */
[----:B--2---:R-:W-:-:S14]  /*0f00*/  R2UR UR4, R64 ;  /* 0x00000000400472ca */ /* 0x004fdc00000e0000 */
[----:B------:R-:W2:Y:S01]  /*0f10*/  LDCU UR4, c[0x0][UR4+0x2b4] ;  /* 0x00005680040477ac */ /* 0x000ea20008000800 */
[----:B------:R-:W1:Y:S01]  /*0f20*/  LDCU UR11, c[0x0][0xb30] ;  /* 0x00016600ff0b77ac */ /* 0x000e620008000800 */
[----:B------:R-:W3:Y:S01]  /*0f30*/  LDC R9, c[0x0][0xb24] ;  /* 0x0002c900ff097b82 */ /* 0x000ee20000000800 */
[----:B------:R-:W-:Y:S02]  /*0f40*/  UISETP.GT.U32.AND UP0, UPT, UR9, 0xffff, UPT ;  /* 0x0000ffff0900788c */ /* 0x000fe4000bf04070 */
[----:B------:R-:W-:Y:S02]  /*0f50*/  USHF.L.U32 UR7, UR37, 0x9, URZ ;  /* 0x0000000925077899 */ /* 0x000fe400080006ff */
[----:B------:R-:W-:Y:S01]  /*0f60*/  USEL UR12, UR9, 0xffff, !UP0 ;  /* 0x0000ffff090c7887 */ /* 0x000fe2000c000000 */
[----:B------:R-:W-:-:S05]  /*0f70*/  CS2R.32 R62, SR_CgaSize ;  /* 0x00000000003e7805 */ /* 0x000fca0000008a00 */
[----:B------:R-:W-:-:S06]  /*0f80*/  IMAD R62, R62, -0xa0, RZ ;  /* 0xffffff603e3e7824 */ /* 0x000fcc00078e02ff */
[----:B------:R-:W4:Y:S01]  /*0f90*/  LDC R62, c[0x0][R62+0x2a4] ;  /* 0x0000a9003e3e7b82 */ /* 0x000f220000000800 */
[----:B------:R-:W-:Y:S02]  /*0fa0*/  ULOP3.LUT UR7, UR7, 0xc00, URZ, 0xc0, !UPT ;  /* 0x00000c0007077892 */ /* 0x000fe4000f8ec0ff */
[----:B------:R-:W-:Y:S02]  /*0fb0*/  ULOP3.LUT UR12, UR12, 0xffff, URZ, 0xc0, !UPT ;  /* 0x0000ffff0c0c7892 */ /* 0x000fe4000f8ec0ff */
[----:B------:R-:W-:-:S03]  /*0fc0*/  UISETP.NE.AND UP2, UPT, UR10, 0x2, UPT ;  /* 0x000000020a00788c */ /* 0x000fc6000bf45270 */
[----:B------:R-:W4:Y:S01]  /*0fd0*/  LDC R26, c[0x0][0xb24] ;  /* 0x0002c900ff1a7b82 */ /* 0x000f220000000800 */
[----:B-1----:R-:W-:Y:S01]  /*0fe0*/  UISETP.NE.AND UP0, UPT, UR11, 0x1, UPT ;  /* 0x000000010b00788c */ /* 0x002fe2000bf05270 */
[----:B------:R-:W-:Y:S01]  /*0ff0*/  I2FP.F32.U32 R64, R11 ;  /* 0x0000000b00407245 */ /* 0x000fe20000201000 */
[----:B------:R-:W-:-:S05]  /*1000*/  IMAD.MOV.U32 R21, RZ, RZ, R11 ;  /* 0x000000ffff157224 */ /* 0x000fca00078e000b */
[----:B------:R-:W1:Y:S01]  /*1010*/  S2UR UR36, SR_CTAID.Z ;  /* 0x00000000002479c3 */ /* 0x000e620000002700 */
[----:B---3--:R-:W-:Y:S02]  /*1020*/  ISETP.GE.AND P0, PT, R9, 0x1, PT ;  /* 0x000000010900780c */ /* 0x008fe40003f06270 */
[----:B------:R-:W-:Y:S01]  /*1030*/  I2FP.F32.U32 R3, R20 ;  /* 0x0000001400037245 */ /* 0x000fe20000201000 */
[----:B------:R-:W-:Y:S01]  /*1040*/  FMUL R64, R64, UR5 ;  /* 0x0000000540407c20 */ /* 0x000fe20008400000 */
[----:B------:R-:W-:-:S03]  /*1050*/  USHF.R.U32.HI UR5, URZ, 0x6, UR7 ;  /* 0x00000006ff057899 */ /* 0x000fc60008011607 */
[----:B--2---:R-:W-:Y:S01]  /*1060*/  FMUL R3, R3, UR4 ;  /* 0x0000000403037c20 */ /* 0x004fe20008400000 */
[----:B------:R-:W-:Y:S01]  /*1070*/  UMOV UR4, 0x55 ;  /* 0x0000005500047882 */ /* 0x000fe20000000000 */
[----:B------:R-:W2:Y:S01]  /*1080*/  F2I.U32.TRUNC.NTZ R64, R64 ;  /* 0x0000004000407305 */ /* 0x000ea2000020f000 */
[----:B------:R-:W-:-:S07]  /*1090*/  USHF.L.U32 UR4, UR4, UR12, URZ ;  /* 0x0000000c04047299 */ /* 0x000fce00080006ff */
[----:B------:R-:W3:Y:S01]  /*10a0*/  F2I.U32.TRUNC.NTZ R3, R3 ;  /* 0x0000000300037305 */ /* 0x000ee2000020f000 */
[----:B--2---:R-:W-:-:S04]  /*10b0*/  IMAD.MOV R64, RZ, RZ, -R64 ;  /* 0x000000ffff407224 */ /* 0x004fc800078e0a40 */
[----:B----4-:R-:W-:Y:S01]  /*10c0*/  IMAD R64, R0, R64, R11 ;  /* 0x0000004000407224 */ /* 0x010fe200078e020b */
[----:B------:R-:W-:Y:S02]  /*10d0*/  PRMT R0, RZ, 0x7610, R0 ;  /* 0x00007610ff007816 */ /* 0x000fe40000000000 */
[----:B---3--:R-:W-:-:S05]  /*10e0*/  IADD3 R3, PT, PT, -R3, RZ, RZ ;  /* 0x000000ff03037210 */ /* 0x008fca0007ffe1ff */
[----:B------:R-:W-:Y:S01]  /*10f0*/  IMAD R62, R62, R3, R20 ;  /* 0x000000033e3e7224 */ /* 0x000fe200078e0214 */
[----:B-1----:R-:W-:Y:S06]  /*1100*/  BRA.U UP3, `(.L_x_17) ;  /* 0x0000000103587547 */ /* 0x002fec000b800000 */
[----:B------:R-:W-:-:S04]  /*1110*/  ISETP.GT.U32.AND P1, PT, R64, 0x1, PT ;  /* 0x000000014000780c */ /* 0x000fc80003f24070 */
[C---:B------:R-:W-:Y:S02]  /*1120*/  ISETP.NE.AND P4, PT, R62.reuse, RZ, P1 ;  /* 0x000000ff3e00720c */ /* 0x040fe40000f85270 */
[C---:B------:R-:W-:Y:S02]  /*1130*/  ISETP.NE.AND P3, PT, R62.reuse, 0x1, P1 ;  /* 0x000000013e00780c */ /* 0x040fe40000f65270 */
[C---:B------:R-:W-:Y:S02]  /*1140*/  ISETP.NE.AND P2, PT, R62.reuse, 0x2, P1 ;  /* 0x000000023e00780c */ /* 0x040fe40000f45270 */
[----:B------:R-:W-:Y:S02]  /*1150*/  ISETP.NE.AND P1, PT, R62, 0x3, P1 ;  /* 0x000000033e00780c */ /* 0x000fe40000f25270 */
[----:B------:R-:W-:Y:S02]  /*1160*/  SEL R2, RZ, 0x1, P4 ;  /* 0x00000001ff027807 */ /* 0x000fe40002000000 */
[----:B------:R-:W-:-:S02]  /*1170*/  SEL R3, RZ, 0x4, P3 ;  /* 0x00000004ff037807 */ /* 0x000fc40001800000 */
[----:B------:R-:W-:Y:S02]  /*1180*/  SEL R0, RZ, 0x10, P2 ;  /* 0x00000010ff007807 */ /* 0x000fe40001000000 */
[----:B------:R-:W-:Y:S02]  /*1190*/  SEL R7, RZ, 0x40, P1 ;  /* 0x00000040ff077807 */ /* 0x000fe40000800000 */
[----:B------:R-:W-:Y:S02]  /*11a0*/  SEL R4, RZ, 0x2, P4 ;  /* 0x00000002ff047807 */ /* 0x000fe40002000000 */
[----:B------:R-:W-:Y:S02]  /*11b0*/  IADD3 R0, PT, PT, R0, R3, R2 ;  /* 0x0000000300007210 */ /* 0x000fe40007ffe002 */
[----:B------:R-:W-:Y:S02]  /*11c0*/  SEL R5, RZ, 0x8, P3 ;  /* 0x00000008ff057807 */ /* 0x000fe40001800000 */
[----:B------:R-:W-:Y:S01]  /*11d0*/  IADD3 R4, PT, PT, R4, R7, R0 ;  /* 0x0000000704047210 */ /* 0x000fe20007ffe000 */
[----:B------:R-:W-:Y:S01]  /*11e0*/  IMAD.MOV.U32 R0, RZ, RZ, 0x3 ;  /* 0x00000003ff007424 */ /* 0x000fe200078e00ff */
[----:B------:R-:W-:-:S02]  /*11f0*/  SEL R2, RZ, 0x20, P2 ;  /* 0x00000020ff027807 */ /* 0x000fc40001000000 */
[----:B------:R-:W-:Y:S02]  /*1200*/  LOP3.LUT R3, R64, 0xfffffffe, RZ, 0xc0, !PT ;  /* 0xfffffffe40037812 */ /* 0x000fe400078ec0ff */
[----:B------:R-:W-:Y:S02]  /*1210*/  IADD3 R5, PT, PT, R2, R5, R4 ;  /* 0x0000000502057210 */ /* 0x000fe40007ffe004 */
[----:B------:R-:W-:Y:S01]  /*1220*/  SEL R2, RZ, 0x80, P1 ;  /* 0x00000080ff027807 */ /* 0x000fe20000800000 */
[----:B------:R-:W-:-:S04]  /*1230*/  IMAD R3, R62, 0x2, R3 ;  /* 0x000000023e037824 */ /* 0x000fc800078e0203 */
[----:B------:R-:W-:Y:S01]  /*1240*/  IMAD.IADD R2, R5, 0x1, R2 ;  /* 0x0000000105027824 */ /* 0x000fe200078e0202 */
[----:B------:R-:W-:-:S04]  /*1250*/  SHF.L.U32 R0, R0, R3, RZ ;  /* 0x0000000300007219 */ /* 0x000fc800000006ff */
[----:B------:R-:W-:Y:S02]  /*1260*/  PRMT R8, R2, 0x7610, R8 ;  /* 0x0000761002087816 */ /* 0x000fe40000000008 */
.L_x_17:
[----:B------:R-:W-:Y:S05]  /*1270*/  @!P0 BRA `(.L_x_18) ;  /* 0x0000000000b88947 */ /* 0x000fea0003800000 */
[----:B------:R-:W1:Y:S01]  /*1280*/  LDC.64 R4, c[0x0][0xb18] ;  /* 0x0002c600ff047b82 */ /* 0x000e620000000a00 */
[----:B------:R-:W-:-:S07]  /*1290*/  ISETP.NE.AND P0, PT, R9, 0x1, PT ;  /* 0x000000010900780c */ /* 0x000fce0003f05270 */
[----:B------:R-:W2:Y:S08]  /*12a0*/  LDC R14, c[0x0][0xb0c] ;  /* 0x0002c300ff0e7b82 */ /* 0x000eb00000000800 */
[----:B------:R-:W3:Y:S08]  /*12b0*/  LDC R13, c[0x0][0x370] ;  /* 0x0000dc00ff0d7b82 */ /* 0x000ef00000000800 */
[----:B------:R-:W4:Y:S01]  /*12c0*/  LDC R16, c[0x0][0x374] ;  /* 0x0000dd00ff107b82 */ /* 0x000f220000000800 */
[----:B-1----:R-:W-:-:S07]  /*12d0*/  ISETP.NE.AND P1, PT, R4, 0x1, PT ;  /* 0x000000010400780c */ /* 0x002fce0003f25270 */
[----:B------:R-:W3:Y:S01]  /*12e0*/  LDC.64 R6, c[0x0][0xb10] ;  /* 0x0002c400ff067b82 */ /* 0x000ee20000000a00 */
[----:B--2---:R-:W-:-:S07]  /*12f0*/  ISETP.NE.AND P2, PT, R14, 0x1, PT ;  /* 0x000000010e00780c */ /* 0x004fce0003f45270 */
[----:B------:R-:W1:Y:S08]  /*1300*/  LDC R12, c[0x0][0xb20] ;  /* 0x0002c800ff0c7b82 */ /* 0x000e700000000800 */
[----:B------:R-:W2:Y:S01]  /*1310*/  LDC.64 R2, c[0x0][0xb28] ;  /* 0x0002ca00ff027b82 */ /* 0x000ea20000000a00 */
[----:B----4-:R-:W-:-:S04]  /*1320*/  IMAD.HI.U32 R15, R16, R5, RZ ;  /* 0x00000005100f7227 */ /* 0x010fc800078e00ff */
[----:B------:R-:W-:-:S04]  /*1330*/  IMAD.HI.U32 R5, R20, R5, RZ ;  /* 0x0000000514057227 */ /* 0x000fc800078e00ff */
[----:B---3--:R-:W-:-:S04]  /*1340*/  IMAD.HI.U32 R18, R13, R6, RZ ;  /* 0x000000060d127227 */ /* 0x008fc800078e00ff */
[C---:B------:R-:W-:Y:S01]  /*1350*/  IMAD.HI.U32 R22, R11.reuse, R6, RZ ;  /* 0x000000060b167227 */ /* 0x040fe200078e00ff */
[-C--:B------:R-:W-:Y:S02]  /*1360*/  @P2 SHF.R.U32.HI R13, RZ, R7.reuse, R18 ;  /* 0x00000007ff0d2219 */ /* 0x080fe40000011612 */
[-C--:B-1----:R-:W-:Y:S02]  /*1370*/  @P1 SHF.R.U32.HI R16, RZ, R12.reuse, R15 ;  /* 0x0000000cff101219 */ /* 0x082fe4000001160f */
[----:B------:R-:W-:Y:S02]  /*1380*/  SHF.R.U32.HI R5, RZ, R12, R5 ;  /* 0x0000000cff057219 */ /* 0x000fe40000011605 */
[----:B------:R-:W-:Y:S02]  /*1390*/  SHF.R.U32.HI R22, RZ, R7, R22 ;  /* 0x00000007ff167219 */ /* 0x000fe40000011616 */
[----:B------:R-:W-:Y:S01]  /*13a0*/  SEL R5, R20, R5, !P1 ;  /* 0x0000000514057207 */ /* 0x000fe20004800000 */
[----:B--2---:R-:W-:Y:S01]  /*13b0*/  IMAD.HI.U32 R18, R16, R2, RZ ;  /* 0x0000000210127227 */ /* 0x004fe200078e00ff */
[----:B------:R-:W-:-:S02]  /*13c0*/  SEL R21, R11, R22, !P2 ;  /* 0x000000160b157207 */ /* 0x000fc40005000000 */
[----:B------:R-:W-:Y:S01]  /*13d0*/  IADD3 R7, PT, PT, -R5, RZ, RZ ;  /* 0x000000ff05077210 */ /* 0x000fe20007ffe1ff */
[----:B------:R-:W-:Y:S01]  /*13e0*/  IMAD.HI.U32 R6, R13, R2, RZ ;  /* 0x000000020d067227 */ /* 0x000fe200078e00ff */
[----:B------:R-:W-:-:S03]  /*13f0*/  @P0 SHF.R.U32.HI R16, RZ, R3, R18 ;  /* 0x00000003ff100219 */ /* 0x000fc60000011612 */
[----:B------:R-:W-:Y:S01]  /*1400*/  IMAD R7, R4, R7, R20 ;  /* 0x0000000704077224 */ /* 0x000fe200078e0214 */
[----:B------:R-:W-:Y:S01]  /*1410*/  @P0 SHF.R.U32.HI R13, RZ, R3, R6 ;  /* 0x00000003ff0d0219 */ /* 0x000fe20000011606 */
[----:B------:R-:W-:-:S04]  /*1420*/  IMAD R16, R16, R9, RZ ;  /* 0x0000000910107224 */ /* 0x000fc800078e02ff */
[----:B------:R-:W-:Y:S01]  /*1430*/  IMAD R6, R13, R9, RZ ;  /* 0x000000090d067224 */ /* 0x000fe200078e02ff */
[----:B------:R-:W-:-:S04]  /*1440*/  ISETP.GE.AND P1, PT, R5, R16, PT ;  /* 0x000000100500720c */ /* 0x000fc80003f26270 */
[----:B------:R-:W-:Y:S01]  /*1450*/  ISETP.GE.OR P1, PT, R21, R6, P1 ;  /* 0x000000061500720c */ /* 0x000fe20000f26670 */
[----:B------:R-:W-:-:S05]  /*1460*/  IMAD.HI.U32 R6, R5, R2, RZ ;  /* 0x0000000205067227 */ /* 0x000fca00078e00ff */
[----:B------:R-:W-:-:S04]  /*1470*/  SHF.R.U32.HI R6, RZ, R3, R6 ;  /* 0x00000003ff067219 */ /* 0x000fc80000011606 */
[----:B------:R-:W-:-:S03]  /*1480*/  SEL R6, R5, R6, !P0 ;  /* 0x0000000605067207 */ /* 0x000fc60004000000 */
[----:B------:R-:W-:Y:S01]  /*1490*/  @!P1 IMAD.HI.U32 R12, R21, R2, RZ ;  /* 0x00000002150c9227 */ /* 0x000fe200078e00ff */
[----:B------:R-:W-:-:S04]  /*14a0*/  IADD3 R2, PT, PT, -R6, RZ, RZ ;  /* 0x000000ff06027210 */ /* 0x000fc80007ffe1ff */
[----:B------:R-:W-:Y:S01]  /*14b0*/  @!P1 SHF.R.U32.HI R12, RZ, R3, R12 ;  /* 0x00000003ff0c9219 */ /* 0x000fe2000001160c */
[----:B------:R-:W-:-:S03]  /*14c0*/  IMAD R2, R9, R2, R5 ;  /* 0x0000000209027224 */ /* 0x000fc600078e0205 */
[----:B------:R-:W-:-:S05]  /*14d0*/  @!P1 SEL R3, R21, R12, !P0 ;  /* 0x0000000c15039207 */ /* 0x000fca0004000000 */
[--C-:B------:R-:W-:Y:S02]  /*14e0*/  @!P1 IMAD.IADD R6, R6, 0x1, -R3.reuse ;  /* 0x0000000106069824 */ /* 0x100fe400078e0a03 */
[----:B------:R-:W-:Y:S01]  /*14f0*/  @!P1 IMAD R3, R2, R13, R3 ;  /* 0x0000000d02039224 */ /* 0x000fe200078e0203 */
[----:B------:R-:W-:Y:S01]  /*1500*/  IADD3 R2, PT, PT, -R21, RZ, RZ ;  /* 0x000000ff15027210 */ /* 0x000fe20007ffe1ff */
[----:B------:R-:W-:Y:S02]  /*1510*/  @!P1 IMAD R5, R6, R9, R21 ;  /* 0x0000000906059224 */ /* 0x000fe400078e0215 */
[----:B------:R-:W-:Y:S02]  /*1520*/  @!P1 IMAD.MOV.U32 R21, RZ, RZ, R3 ;  /* 0x000000ffff159224 */ /* 0x000fe400078e0003 */
[----:B------:R-:W-:Y:S02]  /*1530*/  IMAD R2, R14, R2, R11 ;  /* 0x000000020e027224 */ /* 0x000fe400078e020b */
[----:B------:R-:W-:-:S02]  /*1540*/  IMAD R20, R5, R4, R7 ;  /* 0x0000000405147224 */ /* 0x000fc400078e0207 */
[----:B------:R-:W-:Y:S02]  /*1550*/  IMAD R21, R21, R14, R2 ;  /* 0x0000000e15157224 */ /* 0x000fe400078e0202 */
.L_x_18:
[----:B------:R-:W-:Y:S05]  /*1560*/  BRA.U UP0, `(.L_x_19) ;  /* 0x0000000100407547 */ /* 0x000fea000b800000 */
[----:B------:R-:W1:Y:S08]  /*1570*/  LDC.64 R4, c[0x0][0xb10] ;  /* 0x0002c400ff047b82 */ /* 0x000e700000000a00 */
[----:B------:R-:W2:Y:S08]  /*1580*/  LDC.64 R2, c[0x0][0xb18] ;  /* 0x0002c600ff027b82 */ /* 0x000eb00000000a00 */
[----:B------:R-:W3:Y:S08]  /*1590*/  LDC R6, c[0x0][0xb20] ;  /* 0x0002c800ff067b82 */ /* 0x000ef00000000800 */
[----:B------:R-:W4:Y:S01]  /*15a0*/  LDC R12, c[0x0][0xb0c] ;  /* 0x0002c300ff0c7b82 */ /* 0x000f220000000800 */
[----:B-1----:R-:W-:-:S05]  /*15b0*/  IMAD.HI.U32 R4, R21, R4, RZ ;  /* 0x0000000415047227 */ /* 0x002fca00078e00ff */
[----:B------:R-:W-:Y:S01]  /*15c0*/  SHF.R.U32.HI R4, RZ, R5, R4 ;  /* 0x00000005ff047219 */ /* 0x000fe20000011604 */
[----:B--2---:R-:W-:Y:S01]  /*15d0*/  IMAD.HI.U32 R3, R20, R3, RZ ;  /* 0x0000000314037227 */ /* 0x004fe200078e00ff */
[----:B------:R-:W-:-:S04]  /*15e0*/  ISETP.NE.AND P0, PT, R2, 0x1, PT ;  /* 0x000000010200780c */ /* 0x000fc80003f05270 */
[----:B---3--:R-:W-:-:S04]  /*15f0*/  SHF.R.U32.HI R3, RZ, R6, R3 ;  /* 0x00000006ff037219 */ /* 0x008fc80000011603 */
[----:B------:R-:W-:Y:S02]  /*1600*/  SEL R3, R20, R3, !P0 ;  /* 0x0000000314037207 */ /* 0x000fe40004000000 */
[----:B----4-:R-:W-:-:S04]  /*1610*/  ISETP.NE.AND P1, PT, R12, 0x1, PT ;  /* 0x000000010c00780c */ /* 0x010fc80003f25270 */
[----:B------:R-:W-:-:S05]  /*1620*/  SEL R6, R21, R4, !P1 ;  /* 0x0000000415067207 */ /* 0x000fca0004800000 */
[----:B------:R-:W-:Y:S02]  /*1630*/  IMAD.IADD R4, R3, 0x1, -R6 ;  /* 0x0000000103047824 */ /* 0x000fe400078e0a06 */
[----:B------:R-:W-:Y:S02]  /*1640*/  IMAD.IADD R3, R6, 0x1, -R3 ;  /* 0x0000000106037824 */ /* 0x000fe400078e0a03 */
[----:B------:R-:W-:Y:S02]  /*1650*/  IMAD R21, R4, R12, R21 ;  /* 0x0000000c04157224 */ /* 0x000fe400078e0215 */
[----:B------:R-:W-:Y:S02]  /*1660*/  IMAD R20, R3, R2, R20 ;  /* 0x0000000203147224 */ /* 0x000fe400078e0214 */
.L_x_19:
[----:B------:R-:W-:Y:S05]  /*1670*/  BRA.U !UP1, `(.L_x_20) ;  /* 0x00000001090c7547 */ /* 0x000fea000b800000 */
[----:B------:R-:W-:Y:S01]  /*1680*/  UCGABAR_WAIT ;  /* 0x0000000000007dc7 */ /* 0x000fe20008000000 */
[----:B------:R-:W-:Y:S01]  /*1690*/  CCTL.IVALL ;  /* 0x00000000ff00798f */ /* 0x000fe20002000000 */
[----:B------:R-:W-:Y:S05]  /*16a0*/  BRA `(.L_x_21) ;  /* 0x0000000000047947 */ /* 0x000fea0003800000 */
.L_x_20:
[----:B------:R-:W-:Y:S06]  /*16b0*/  BAR.SYNC.DEFER_BLOCKING 0x0 ;  /* 0x0000000000007b1d */ /* 0x000fec0000010000 */
.L_x_21:
[----:B------:R-:W-:Y:S05]  /*16c0*/  BRA.U UP2, `(.L_x_22) ;  /* 0x0000001102747547 */ /* 0x000fea000b800000 */
[----:B------:R-:W1:Y:S01]  /*16d0*/  LDCU UR13, c[0x0][0x38c] ;  /* 0x00007180ff0d77ac */ /* 0x000e620008000800 */
[----:B------:R-:W2:Y:S01]  /*16e0*/  LDC R9, c[0x0][0x370] ;  /* 0x0000dc00ff097b82 */ /* 0x000ea20000000800 */
[----:B------:R-:W-:Y:S01]  /*16f0*/  IMAD.SHL.U32 R16, R11, 0x40, RZ ;  /* 0x000000400b107824 */ /* 0x000fe200078e00ff */
[----:B------:R-:W-:Y:S01]  /*1700*/  PLOP3.LUT P1, PT, PT, PT, UP4, 0x80, 0x8 ;  /* 0x000000000008781c */ /* 0x000fe20003f2f048 */
[----:B------:R-:W-:Y:S01]  /*1710*/  HFMA2 R12, -RZ, RZ, 0, 0 ;  /* 0x00000000ff0c7431 */ /* 0x000fe200000001ff */
[----:B------:R-:W-:Y:S01]  /*1720*/  UISETP.NE.AND UP1, UPT, UR10, URZ, UPT ;  /* 0x000000ff0a00728c */ /* 0x000fe2000bf25270 */
[----:B------:R-:W-:Y:S01]  /*1730*/  ISETP.NE.AND P4, PT, R10, RZ, P5 ;  /* 0x000000ff0a00720c */ /* 0x000fe20002f85270 */
[----:B------:R-:W-:Y:S01]  /*1740*/  IMAD.MOV.U32 R15, RZ, RZ, 0x1 ;  /* 0x00000001ff0f7424 */ /* 0x000fe200078e00ff */
[----:B------:R-:W-:Y:S01]  /*1750*/  PLOP3.LUT P1, PT, P1, PT, PT, 0x8, 0x80 ;  /* 0x000000000080781c */ /* 0x000fe20000f2e170 */
[----:B------:R-:W3:Y:S01]  /*1760*/  LDC R0, c[0x0][0x374] ;  /* 0x0000dd00ff007b82 */ /* 0x000ee20000000800 */
[----:B------:R-:W-:Y:S01]  /*1770*/  IMAD.MOV.U32 R14, RZ, RZ, RZ ;  /* 0x000000ffff0e7224 */ /* 0x000fe200078e00ff */
[----:B------:R-:W-:Y:S01]  /*1780*/  MOV R8, 0x1 ;  /* 0x0000000100087802 */ /* 0x000fe20000000f00 */
[----:B------:R-:W-:Y:S01]  /*1790*/  IMAD.MOV.U32 R10, RZ, RZ, RZ ;  /* 0x000000ffff0a7224 */ /* 0x000fe200078e00ff */
[----:B------:R-:W-:Y:S01]  /*17a0*/  LOP3.LUT R16, R16, 0x40, RZ, 0xc0, !PT ;  /* 0x0000004010107812 */ /* 0x000fe200078ec0ff */
[----:B------:R-:W4:Y:S01]  /*17b0*/  LDCU.64 UR22, c[0x0][0x348] ;  /* 0x00006900ff1677ac */ /* 0x000f220008000a00 */
[----:B-1----:R-:W-:-:S02]  /*17c0*/  UIADD3 UR8, UPT, UPT, UR13, 0x3f, URZ ;  /* 0x0000003f0d087890 */ /* 0x002fc4000fffe0ff */
[----:B------:R-:W-:Y:S02]  /*17d0*/  USEL UR25, UR6, 0x2, UP1 ;  /* 0x0000000206197887 */ /* 0x000fe40008800000 */
[----:B------:R-:W-:Y:S01]  /*17e0*/  USHF.R.S32.HI UR15, URZ, 0x1f, UR8 ;  /* 0x0000001fff0f7899 */ /* 0x000fe20008011408 */
[----:B------:R-:W-:-:S03]  /*17f0*/  UMOV UR26, URZ ;  /* 0x000000ff001a7c82 */ /* 0x000fc60008000000 */
[----:B------:R-:W-:Y:S02]  /*1800*/  ULEA.HI UR15, UR15, UR8, URZ, 0x6 ;  /* 0x000000080f0f7291 */ /* 0x000fe4000f8f30ff */
[----:B------:R-:W-:Y:S02]  /*1810*/  UIADD3 UR8, UPT, UPT, UR13, -0x1, URZ ;  /* 0xffffffff0d087890 */ /* 0x000fe4000fffe0ff */
[----:B------:R-:W-:Y:S02]  /*1820*/  USHF.R.S32.HI UR15, URZ, 0x6, UR15 ;  /* 0x00000006ff0f7899 */ /* 0x000fe4000801140f */
[----:B------:R-:W-:Y:S02]  /*1830*/  UISETP.GE.U32.AND UP2, UPT, UR8, -0x7f, UPT ;  /* 0xffffff810800788c */ /* 0x000fe4000bf46070 */
[----:B------:R-:W-:Y:S02]  /*1840*/  UISETP.LT.U32.AND UP0, UPT, UR15, 0x2, UPT ;  /* 0x000000020f00788c */ /* 0x000fe4000bf01070 */
[----:B------:R-:W-:-:S02]  /*1850*/  UIADD3 UR13, UPT, UPT, UR13, 0x7e, URZ ;  /* 0x0000007e0d0d7890 */ /* 0x000fc4000fffe0ff */
[----:B------:R-:W-:-:S04]  /*1860*/  USEL UR14, UR15, 0x2, UP0 ;  /* 0x000000020f0e7887 */ /* 0x000fc80008000000 */
[----:B------:R-:W-:Y:S02]  /*1870*/  UIADD3 UR24, UPT, UPT, UR14, -0x1, URZ ;  /* 0xffffffff0e187890 */ /* 0x000fe4000fffe0ff */
[----:B------:R-:W-:Y:S02]  /*1880*/  @UP2 UIADD3 UR24, UPT, UPT, UR14, URZ, URZ ;  /* 0x000000ff0e182290 */ /* 0x000fe4000fffe0ff */
[----:B------:R-:W-:Y:S02]  /*1890*/  UIADD3 UR27, UPT, UPT, UR15, -UR14, URZ ;  /* 0x8000000e0f1b7290 */ /* 0x000fe4000fffe0ff */
[----:B------:R-:W-:Y:S02]  /*18a0*/  UIADD3 UR21, UPT, UPT, UR24, 0x1, URZ ;  /* 0x0000000118157890 */ /* 0x000fe4000fffe0ff */
[----:B--2-4-:R-:W-:-:S12]  /*18b0*/  UIADD3 UR24, UPT, UPT, -UR24, URZ, URZ ;  /* 0x000000ff18187290 */ /* 0x014fd8000fffe1ff */
.L_x_42:
[----:B------:R-:W-:Y:S01]  /*18c0*/  UISETP.NE.AND UP0, UPT, UR37, URZ, UPT ;  /* 0x000000ff2500728c */ /* 0x000fe2000bf05270 */
[----:B------:R-:W1:Y:S08]  /*18d0*/  S2UR UR37, SR_CgaCtaId ;  /* 0x00000000002579c3 */ /* 0x000e700000008800 */
[----:B------:R-:W-:Y:S05]  /*18e0*/  BRA.U UP0, `(.L_x_23) ;  /* 0x0000000100347547 */ /* 0x000fea000b800000 */
[----:B------:R-:W2:Y:S01]  /*18f0*/  S2R R2, SR_CgaCtaId ;  /* 0x0000000000027919 */ /* 0x000ea20000008800 */
[----:B------:R-:W-:-:S04]  /*1900*/  MOV R3, 0x400 ;  /* 0x0000040000037802 */ /* 0x000fc80000000f00 */
[----:B--2---:R-:W-:Y:S02]  /*1910*/  LEA R3, R2, R3, 0x18 ;  /* 0x0000000302037211 */ /* 0x004fe400078ec0ff */
[----:B------:R-:W-:-:S03]  /*1920*/  SHF.L.U32 R2, R8, 0x1f, RZ ;  /* 0x0000001f08027819 */ /* 0x000fc600000006ff */
[----:B------:R-:W-:-:S04]  /*1930*/  IMAD R3, R10, 0x8, R3 ;  /* 0x000000080a037824 */ /* 0x000fc800078e0203 */
[----:B------:R-:W2:Y:S02]  /*1940*/  SYNCS.PHASECHK.TRANS64.TRYWAIT P0, [R3+URZ+0xe0], R2 ;  /* 0x0000e002030075a7 */ /* 0x000ea400080011ff */
[----:B--2---:R-:W-:Y:S05]  /*1950*/  @!P0 BRA `(.L_x_24) ;  /* 0x0000006c00b48947 */ /* 0x004fea0003800000 */
.L_x_147:
[----:B------:R-:W-:Y:S01]  /*1960*/  VIADD R10, R10, 0x1 ;  /* 0x000000010a0a7836 */ /* 0x000fe20000000000 */
[----:B------:R2:W-:Y:S04]  /*1970*/  SYNCS.ARRIVE.TRANS64.A1T0 RZ, [R3+URZ+0xd0], RZ ;  /* 0x0000d0ff03ff79a7 */ /* 0x0005e800081000ff */
[----:B------:R-:W-:-:S04]  /*1980*/  ISETP.NE.AND P0, PT, R10, 0x2, PT ;  /* 0x000000020a00780c */ /* 0x000fc80003f05270 */
[----:B------:R-:W-:Y:S02]  /*1990*/  SEL R10, R10, RZ, P0 ;  /* 0x000000ff0a0a7207 */ /* 0x000fe40000000000 */
[----:B--2---:R-:W-:-:S04]  /*19a0*/  SEL R3, RZ, 0x1, P0 ;  /* 0x00000001ff037807 */ /* 0x004fc80000000000 */
[----:B------:R-:W-:-:S07]  /*19b0*/  LOP3.LUT R8, R8, R3, RZ, 0x3c, !PT ;  /* 0x0000000308087212 */ /* 0x000fce00078e3cff */
.L_x_23:
[----:B------:R-:W-:Y:S01]  /*19c0*/  UMOV UR6, 0x400 ;  /* 0x0000040000067882 */ /* 0x000fe20000000000 */
[----:B------:R-:W-:Y:S01]  /*19d0*/  LEA.HI R3, R21, R21, RZ, 0x1 ;  /* 0x0000001515037211 */ /* 0x000fe200078f08ff */
[----:B-1----:R-:W-:Y:S01]  /*19e0*/  ULEA UR6, UR37, UR6, 0x18 ;  /* 0x0000000625067291 */ /* 0x002fe2000f8ec0ff */
[----:B------:R-:W-:Y:S01]  /*19f0*/  SHF.L.U32 R2, R15, 0x1f, RZ ;  /* 0x0000001f0f027819 */ /* 0x000fe200000006ff */
[----:B------:R-:W-:Y:S01]  /*1a00*/  UISETP.GE.U32.AND UP0, UPT, UR13, 0x7f, UPT ;  /* 0x0000007f0d00788c */ /* 0x000fe2000bf06070 */
[C---:B------:R-:W-:Y:S01]  /*1a10*/  R2UR UR9, R16.reuse ;  /* 0x00000000100972ca */ /* 0x040fe200000e0000 */
[----:B------:R-:W-:Y:S01]  /*1a20*/  ULEA UR8, UR26, UR6, 0x3 ;  /* 0x000000061a087291 */ /* 0x000fe2000f8e18ff */
[----:B------:R-:W-:Y:S01]  /*1a30*/  IMAD.SHL.U32 R3, R3, 0x40, RZ ;  /* 0x0000004003037824 */ /* 0x000fe200078e00ff */
[----:B------:R-:W-:Y:S01]  /*1a40*/  R2UR UR10, R16 ;  /* 0x00000000100a72ca */ /* 0x000fe200000e0000 */
[----:B------:R-:W-:-:S03]  /*1a50*/  UMOV UR28, URZ ;  /* 0x000000ff001c7c82 */ /* 0x000fc60008000000 */
[----:B------:R-:W-:-:S03]  /*1a60*/  R2UR UR34, R3 ;  /* 0x00000000032272ca */ /* 0x000fc600000e0000 */
[----:B------:R1:W2:Y:S01]  /*1a70*/  SYNCS.PHASECHK.TRANS64.TRYWAIT P0, [UR8+0x10], R2 ;  /* 0x00001002ff0075a7 */ /* 0x0002a20008001108 */
[----:B------:R-:W-:-:S09]  /*1a80*/  R2UR UR8, R20 ;  /* 0x00000000140872ca */ /* 0x000fd200000e0000 */
[----:B------:R-:W-:-:S04]  /*1a90*/  ULOP3.LUT UR34, UR9, 0xffffff80, UR34, 0xf8, !UPT ;  /* 0xffffff8009227892 */ /* 0x000fc8000f8ef822 */
[----:B------:R-:W-:Y:S01]  /*1aa0*/  ULEA UR10, UR8, UR10, 0x7 ;  /* 0x0000000a080a7291 */ /* 0x000fe2000f8e38ff */
[----:B------:R-:W-:Y:S11]  /*1ab0*/  BRA.U !UP0, `(.L_x_25) ;  /* 0x0000000108c87547 */ /* 0x000ff6000b800000 */
[----:B------:R-:W-:Y:S01]  /*1ac0*/  UMOV UR16, UR24 ;  /* 0x0000001800107c82 */ /* 0x000fe20008000000 */
[----:B------:R-:W-:Y:S01]  /*1ad0*/  UMOV UR20, UR26 ;  /* 0x0000001a00147c82 */ /* 0x000fe20008000000 */
[----:B------:R-:W-:Y:S01]  /*1ae0*/  UMOV UR11, URZ ;  /* 0x000000ff000b7c82 */ /* 0x000fe20008000000 */
[----:B------:R-:W-:-:S05]  /*1af0*/  UMOV UR35, UR5 ;  /* 0x0000000500237c82 */ /* 0x000fca0008000000 */
.L_x_31:
[----:B------:R-:W-:Y:S01]  /*1b00*/  ULEA UR33, UR20, UR6, 0x3 ;  /* 0x0000000614217291 */ /* 0x000fe2000f8e18ff */
[----:B------:R-:W-:Y:S01]  /*1b10*/  @P5 MOV R3, 0x8000 ;  /* 0x0000800000035802 */ /* 0x000fe20000000f00 */
[----:B-12---:R-:W-:Y:S10]  /*1b20*/  @P0 BRA `(.L_x_26) ;  /* 0x00000000000c0947 */ /* 0x006ff40003800000 */
[----:B------:R-:W-:-:S04]  /*1b30*/  SHF.L.U32 R5, R15, 0x1f, RZ ;  /* 0x0000001f0f057819 */ /* 0x000fc800000006ff */
[----:B------:R-:W2:Y:S02]  /*1b40*/  SYNCS.PHASECHK.TRANS64.TRYWAIT P0, [UR33+0x10], R5 ;  /* 0x00001005ff0075a7 */ /* 0x000ea40008001121 */
[----:B--2---:R-:W-:Y:S05]  /*1b50*/  @!P0 BRA `(.L_x_27) ;  /* 0x0000006c00488947 */ /* 0x004fea0003800000 */
.L_x_26:
[----:B------:R2:W-:Y:S01]  /*1b60*/  @P5 SYNCS.ARRIVE.TRANS64 RZ, [UR33], R3 ;  /* 0x00000003ffff59a7 */ /* 0x0005e20008000021 */
[----:B------:R-:W-:Y:S02]  /*1b70*/  ULOP3.LUT UR8, UR25, 0x2, URZ, 0xfc, !UPT ;  /* 0x0000000219087892 */ /* 0x000fe4000f8efcff */
[----:B------:R-:W-:Y:S02]  /*1b80*/  UIADD3 UR16, UPT, UPT, UR16, 0x1, URZ ;  /* 0x0000000110107890 */ /* 0x000fe4000fffe0ff */
[----:B------:R-:W-:Y:S02]  /*1b90*/  UISETP.NE.AND UP0, UPT, UR8, 0x2, UPT ;  /* 0x000000020800788c */ /* 0x000fe4000bf05270 */
[----:B------:R-:W-:-:S07]  /*1ba0*/  UISETP.NE.AND UP2, UPT, UR16, 0x1, UPT ;  /* 0x000000011000788c */ /* 0x000fce000bf45270 */
[----:B------:R-:W-:Y:S05]  /*1bb0*/  BRA.U UP0, `(.L_x_28) ;  /* 0x0000000100047547 */ /* 0x000fea000b800000 */
[----:B------:R-:W-:Y:S05]  /*1bc0*/  BPT.TRAP 0x1 ;  /* 0x000000040000795c */ /* 0x000fea0000300000 */
.L_x_28:
[----:B------:R-:W-:Y:S04]  /*1bd0*/  BSSY.RECONVERGENT B0, `(.L_x_29) ;  /* 0x0000003000007945 */ /* 0x000fe80003800200 */
[----:B------:R-:W-:Y:S05]  /*1be0*/  @!P4 BRA `(.L_x_30) ;  /* 0x000000000004c947 */ /* 0x000fea0003800000 */
[----:B------:R-:W-:Y:S05]  /*1bf0*/  BPT.TRAP 0x1 ;  /* 0x000000040000795c */ /* 0x000fea0000300000 */
.L_x_30:
[----:B------:R-:W-:Y:S05]  /*1c00*/  BSYNC.RECONVERGENT B0 ;  /* 0x0000000000007941 */ /* 0x000fea0003800200 */
.L_x_29:
[----:B------:R-:W-:Y:S02]  /*1c10*/  UIADD3 UR26, UPT, UPT, UR20, 0x1, URZ ;  /* 0x00000001141a7890 */ /* 0x000fe4000fffe0ff */
[----:B------:R-:W-:Y:S02]  /*1c20*/  UIADD3 UR38, UP1, UPT, UR22, 0x80, URZ ;  /* 0x0000008016267890 */ /* 0x000fe4000ff3e0ff */
[----:B------:R-:W-:Y:S02]  /*1c30*/  UISETP.NE.AND UP0, UPT, UR26, 0x2, UPT ;  /* 0x000000021a00788c */ /* 0x000fe4000bf05270 */
[----:B------:R-:W-:Y:S02]  /*1c40*/  ULOP3.LUT UR33, UR33, 0xfefffff8, URZ, 0xc0, !UPT ;  /* 0xfefffff821217892 */ /* 0x000fe4000f8ec0ff */
[----:B------:R-:W-:Y:S02]  /*1c50*/  USEL UR9, URZ, 0x1, UP0 ;  /* 0x00000001ff097887 */ /* 0x000fe40008000000 */
[----:B------:R-:W-:-:S02]  /*1c60*/  USEL UR26, UR26, URZ, UP0 ;  /* 0x000000ff1a1a7287 */ /* 0x000fc40008000000 */
[----:B------:R-:W-:Y:S02]  /*1c70*/  UIADD3 UR30, UP0, UPT, UR22, 0x180, URZ ;  /* 0x00000180161e7890 */ /* 0x000fe4000ff1e0ff */
[----:B------:R-:W-:Y:S01]  /*1c80*/  ULEA UR8, UR26, UR6, 0x3 ;  /* 0x000000061a087291 */ /* 0x000fe2000f8e18ff */
[----:B------:R-:W-:Y:S01]  /*1c90*/  LOP3.LUT R15, R15, UR9, RZ, 0x3c, !PT ;  /* 0x000000090f0f7c12 */ /* 0x000fe2000f8e3cff */
[----:B------:R-:W-:Y:S02]  /*1ca0*/  UIADD3.X UR39, UPT, UPT, URZ, UR23, URZ, UP1, !UPT ;  /* 0x00000017ff277290 */ /* 0x000fe40008ffe4ff */
[----:B------:R-:W-:Y:S01]  /*1cb0*/  UPRMT UR17, URZ, 0x5410, UR4 ;  /* 0x00005410ff117896 */ /* 0x000fe20008000004 */
[----:B-1----:R-:W-:Y:S01]  /*1cc0*/  SHF.L.U32 R2, R15, 0x1f, RZ ;  /* 0x0000001f0f027819 */ /* 0x002fe200000006ff */
[----:B------:R-:W-:Y:S01]  /*1cd0*/  UIADD3.X UR31, UPT, UPT, URZ, UR23, URZ, UP0, !UPT ;  /* 0x00000017ff1f7290 */ /* 0x000fe200087fe4ff */
[----:B------:R-:W-:Y:S02]  /*1ce0*/  UMOV UR18, 0x0 ;  /* 0x0000000000127882 */ /* 0x000fe40000000000 */
[----:B------:R4:W1:Y:S01]  /*1cf0*/  SYNCS.PHASECHK.TRANS64.TRYWAIT P0, [UR8+0x10], R2 ;  /* 0x00001002ff0075a7 */ /* 0x0008620008001108 */
[----:B------:R-:W-:Y:S01]  /*1d00*/  USHF.L.U32 UR8, UR20, 0xd, URZ ;  /* 0x0000000d14087899 */ /* 0x000fe200080006ff */
[----:B------:R-:W-:Y:S01]  /*1d10*/  UMOV UR19, 0x10000000 ;  /* 0x1000000000137882 */ /* 0x000fe20000000000 */
[----:B------:R-:W-:-:S02]  /*1d20*/  UMOV UR12, UR36 ;  /* 0x00000024000c7c82 */ /* 0x000fc40008000000 */
[----:B------:R-:W-:Y:S02]  /*1d30*/  ULEA UR32, UR7, UR8, 0x1 ;  /* 0x0000000807207291 */ /* 0x000fe4000f8e08ff */
[----:B------:R-:W-:Y:S02]  /*1d40*/  UIADD3 UR8, UPT, UPT, UR6, 0x8300, UR8 ;  /* 0x0000830006087890 */ /* 0x000fe4000fffe008 */
[----:B------:R-:W-:Y:S01]  /*1d50*/  UIADD3 UR32, UPT, UPT, UR6, 0x4300, UR32 ;  /* 0x0000430006207890 */ /* 0x000fe2000fffe020 */
[----:B------:R-:W-:Y:S01]  /*1d60*/  UMOV UR9, UR33 ;  /* 0x0000002100097c82 */ /* 0x000fe20008000000 */
[----:B------:R-:W-:Y:S01]  /*1d70*/  UMOV UR28, UR21 ;  /* 0x00000015001c7c82 */ /* 0x000fe20008000000 */
[----:B------:R-:W-:-:S06]  /*1d80*/  UMOV UR20, UR26 ;  /* 0x0000001a00147c82 */ /* 0x000fcc0008000000 */
[----:B------:R2:W-:Y:S01]  /*1d90*/  UTMALDG.3D.MULTICAST.2CTA [UR32], [UR38], UR17, desc[UR18] ;  /* 0x00001220260073b4 */ /* 0x0005e20008211811 */
[----:B------:R3:W-:Y:S01]  /*1da0*/  UTMALDG.3D.2CTA [UR8], [UR30], desc[UR18] ;  /* 0x000012081e0075b4 */ /* 0x0007e20008211000 */
[----:B--2---:R-:W-:Y:S02]  /*1db0*/  UIADD3 UR35, UPT, UPT, UR35, 0x40, URZ ;  /* 0x0000004023237890 */ /* 0x004fe4000fffe0ff */
[----:B---3--:R-:W-:Y:S01]  /*1dc0*/  UIADD3 UR11, UPT, UPT, UR11, 0x40, URZ ;  /* 0x000000400b0b7890 */ /* 0x008fe2000fffe0ff */
[----:B----4-:R-:W-:Y:S11]  /*1dd0*/  BRA.U UP2, `(.L_x_31) ;  /* 0xfffffffd02487547 */ /* 0x010ff6000b83ffff */
.L_x_25:
[----:B------:R-:W-:Y:S01]  /*1de0*/  ULEA UR8, UR26, UR6, 0x3 ;  /* 0x000000061a087291 */ /* 0x000fe2000f8e18ff */
[----:B-1----:R-:W-:Y:S01]  /*1df0*/  SHF.L.U32 R2, R15, 0x1f, RZ ;  /* 0x0000001f0f027819 */ /* 0x002fe200000006ff */
[----:B------:R-:W-:Y:S01]  /*1e00*/  @!P1 SYNCS.ARRIVE.TRANS64.A1T0 RZ, [UR6+0x68], RZ ;  /* 0x000068ffffff99a7 */ /* 0x000fe20008100006 */
[----:B------:R-:W-:-:S06]  /*1e10*/  UISETP.GT.AND UP0, UPT, UR15, UR14, UPT ;  /* 0x0000000e0f00728c */ /* 0x000fcc000bf04270 */
[----:B--2---:R1:W2:Y:S03]  /*1e20*/  SYNCS.PHASECHK.TRANS64.TRYWAIT P0, [UR8+0x10], R2 ;  /* 0x00001002ff0075a7 */ /* 0x0042a60008001108 */
[----:B------:R-:W-:Y:S05]  /*1e30*/  BRA.U !UP0, `(.L_x_32) ;  /* 0x0000000108c47547 */ /* 0x000fea000b800000 */
[----:B------:R-:W-:Y:S01]  /*1e40*/  UIADD3 UR29, UPT, UPT, UR27, UR28, URZ ;  /* 0x0000001c1b1d7290 */ /* 0x000fe2000fffe0ff */
[----:B------:R-:W-:-:S11]  /*1e50*/  UMOV UR31, UR26 ;  /* 0x0000001a001f7c82 */ /* 0x000fd60008000000 */
.L_x_38:
[----:B------:R-:W-:Y:S01]  /*1e60*/  ULEA UR17, UR31, UR6, 0x3 ;  /* 0x000000061f117291 */ /* 0x000fe2000f8e18ff */
[----:B--2---:R-:W-:Y:S01]  /*1e70*/  @P5 MOV R3, 0x8000 ;  /* 0x0000800000035802 */ /* 0x004fe20000000f00 */
[----:B-12---:R-:W-:Y:S10]  /*1e80*/  @P0 BRA `(.L_x_33) ;  /* 0x00000000000c0947 */ /* 0x006ff40003800000 */
[----:B------:R-:W-:-:S04]  /*1e90*/  SHF.L.U32 R5, R15, 0x1f, RZ ;  /* 0x0000001f0f057819 */ /* 0x000fc800000006ff */
[----:B------:R-:W2:Y:S02]  /*1ea0*/  SYNCS.PHASECHK.TRANS64.TRYWAIT P0, [UR17+0x10], R5 ;  /* 0x00001005ff0075a7 */ /* 0x000ea40008001111 */
[----:B--2---:R-:W-:Y:S05]  /*1eb0*/  @!P0 BRA `(.L_x_34) ;  /* 0x0000006800888947 */ /* 0x004fea0003800000 */
.L_x_33:
[----:B------:R2:W-:Y:S01]  /*1ec0*/  @P5 SYNCS.ARRIVE.TRANS64 RZ, [UR17], R3 ;  /* 0x00000003ffff59a7 */ /* 0x0005e20008000011 */
[----:B------:R-:W-:-:S04]  /*1ed0*/  ULOP3.LUT UR8, UR25, 0x2, URZ, 0xfc, !UPT ;  /* 0x0000000219087892 */ /* 0x000fc8000f8efcff */
[----:B------:R-:W-:-:S09]  /*1ee0*/  UISETP.NE.AND UP0, UPT, UR8, 0x2, UPT ;  /* 0x000000020800788c */ /* 0x000fd2000bf05270 */
[----:B------:R-:W-:Y:S05]  /*1ef0*/  BRA.U UP0, `(.L_x_35) ;  /* 0x0000000100047547 */ /* 0x000fea000b800000 */
[----:B------:R-:W-:Y:S05]  /*1f00*/  BPT.TRAP 0x1 ;  /* 0x000000040000795c */ /* 0x000fea0000300000 */
.L_x_35:
[----:B------:R-:W-:Y:S04]  /*1f10*/  BSSY.RECONVERGENT B0, `(.L_x_36) ;  /* 0x0000003000007945 */ /* 0x000fe80003800200 */
[----:B------:R-:W-:Y:S05]  /*1f20*/  @!P4 BRA `(.L_x_37) ;  /* 0x000000000004c947 */ /* 0x000fea0003800000 */
[----:B------:R-:W-:Y:S05]  /*1f30*/  BPT.TRAP 0x1 ;  /* 0x000000040000795c */ /* 0x000fea0000300000 */
.L_x_37:
[----:B------:R-:W-:Y:S05]  /*1f40*/  BSYNC.RECONVERGENT B0 ;  /* 0x0000000000007941 */ /* 0x000fea0003800200 */
.L_x_36:
[----:B------:R-:W-:Y:S02]  /*1f50*/  UIADD3 UR26, UPT, UPT, UR31, 0x1, URZ ;  /* 0x000000011f1a7890 */ /* 0x000fe4000fffe0ff */
[----:B------:R-:W-:Y:S02]  /*1f60*/  UIADD3 UR40, UP1, UPT, UR22, 0x80, URZ ;  /* 0x0000008016287890 */ /* 0x000fe4000ff3e0ff */
[----:B------:R-:W-:Y:S02]  /*1f70*/  UISETP.NE.AND UP0, UPT, UR26, 0x2, UPT ;  /* 0x000000021a00788c */ /* 0x000fe4000bf05270 */
[----:B------:R-:W-:Y:S02]  /*1f80*/  USHF.L.U32 UR11, UR28, 0x6, URZ ;  /* 0x000000061c0b7899 */ /* 0x000fe400080006ff */
[----:B------:R-:W-:Y:S02]  /*1f90*/  USEL UR9, URZ, 0x1, UP0 ;  /* 0x00000001ff097887 */ /* 0x000fe40008000000 */
[----:B------:R-:W-:-:S02]  /*1fa0*/  USEL UR26, UR26, URZ, UP0 ;  /* 0x000000ff1a1a7287 */ /* 0x000fc40008000000 */
[----:B------:R-:W-:Y:S02]  /*1fb0*/  UIADD3 UR38, UP0, UPT, UR22, 0x180, URZ ;  /* 0x0000018016267890 */ /* 0x000fe4000ff1e0ff */
[----:B------:R-:W-:Y:S01]  /*1fc0*/  ULEA UR8, UR26, UR6, 0x3 ;  /* 0x000000061a087291 */ /* 0x000fe2000f8e18ff */
[----:B------:R-:W-:Y:S01]  /*1fd0*/  LOP3.LUT R15, R15, UR9, RZ, 0x3c, !PT ;  /* 0x000000090f0f7c12 */ /* 0x000fe2000f8e3cff */
[----:B------:R-:W-:Y:S02]  /*1fe0*/  ULOP3.LUT UR17, UR17, 0xfefffff8, URZ, 0xc0, !UPT ;  /* 0xfefffff811117892 */ /* 0x000fe4000f8ec0ff */
[----:B------:R-:W-:Y:S01]  /*1ff0*/  UIADD3 UR19, UPT, UPT, UR5, UR11, URZ ;  /* 0x0000000b05137290 */ /* 0x000fe2000fffe0ff */
[----:B-1----:R-:W-:Y:S01]  /*2000*/  SHF.L.U32 R2, R15, 0x1f, RZ ;  /* 0x0000001f0f027819 */ /* 0x002fe200000006ff */
[----:B------:R-:W-:Y:S02]  /*2010*/  UIADD3.X UR41, UPT, UPT, URZ, UR23, URZ, UP1, !UPT ;  /* 0x00000017ff297290 */ /* 0x000fe40008ffe4ff */
[----:B------:R-:W-:Y:S01]  /*2020*/  UPRMT UR30, URZ, 0x5410, UR4 ;  /* 0x00005410ff1e7896 */ /* 0x000fe20008000004 */
[----:B------:R4:W1:Y:S01]  /*2030*/  SYNCS.PHASECHK.TRANS64.TRYWAIT P0, [UR8+0x10], R2 ;  /* 0x00001002ff0075a7 */ /* 0x0008620008001108 */
[----:B------:R-:W-:-:S02]  /*2040*/  USHF.L.U32 UR8, UR31, 0xd, URZ ;  /* 0x0000000d1f087899 */ /* 0x000fc400080006ff */
[----:B------:R-:W-:Y:S02]  /*2050*/  UIADD3.X UR39, UPT, UPT, URZ, UR23, URZ, UP0, !UPT ;  /* 0x00000017ff277290 */ /* 0x000fe400087fe4ff */
[----:B------:R-:W-:Y:S02]  /*2060*/  ULEA UR16, UR7, UR8, 0x1 ;  /* 0x0000000807107291 */ /* 0x000fe4000f8e08ff */
[----:B------:R-:W-:Y:S02]  /*2070*/  UIADD3 UR8, UPT, UPT, UR6, 0x8300, UR8 ;  /* 0x0000830006087890 */ /* 0x000fe4000fffe008 */
[----:B------:R-:W-:Y:S01]  /*2080*/  UIADD3 UR16, UPT, UPT, UR6, 0x4300, UR16 ;  /* 0x0000430006107890 */ /* 0x000fe2000fffe010 */
[----:B------:R-:W-:Y:S01]  /*2090*/  UMOV UR32, 0x0 ;  /* 0x0000000000207882 */ /* 0x000fe20000000000 */
[----:B------:R-:W-:Y:S01]  /*20a0*/  UMOV UR33, 0x10000000 ;  /* 0x1000000000217882 */ /* 0x000fe20000000000 */
[----:B------:R-:W-:Y:S01]  /*20b0*/  UMOV UR18, UR34 ;  /* 0x0000002200127c82 */ /* 0x000fe20008000000 */
[----:B------:R-:W-:Y:S01]  /*20c0*/  UMOV UR20, UR36 ;  /* 0x0000002400147c82 */ /* 0x000fe20008000000 */
[----:B------:R-:W-:Y:S01]  /*20d0*/  UMOV UR12, UR36 ;  /* 0x00000024000c7c82 */ /* 0x000fe20008000000 */
[----:B------:R-:W-:Y:S01]  /*20e0*/  UMOV UR9, UR17 ;  /* 0x0000001100097c82 */ /* 0x000fe20008000000 */
[----:B------:R-:W-:-:S02]  /*20f0*/  UIADD3 UR28, UPT, UPT, UR28, 0x1, URZ ;  /* 0x000000011c1c7890 */ /* 0x000fc4000fffe0ff */
[----:B------:R4:W-:Y:S01]  /*2100*/  UTMALDG.3D.MULTICAST.2CTA [UR16], [UR40], UR30, desc[UR32] ;  /* 0x00002010280073b4 */ /* 0x0009e2000821181e */
[----:B------:R-:W-:Y:S01]  /*2110*/  UMOV UR31, UR26 ;  /* 0x0000001a001f7c82 */ /* 0x000fe20008000000 */
[----:B------:R-:W-:Y:S01]  /*2120*/  UISETP.NE.AND UP0, UPT, UR28, UR29, UPT ;  /* 0x0000001d1c00728c */ /* 0x000fe2000bf05270 */
[----:B------:R4:W-:Y:S08]  /*2130*/  UTMALDG.3D.2CTA [UR8], [UR38], desc[UR32] ;  /* 0x00002008260075b4 */ /* 0x0009f00008211000 */
[----:B----4-:R-:W-:Y:S05]  /*2140*/  BRA.U UP0, `(.L_x_38) ;  /* 0xfffffffd00447547 */ /* 0x010fea000b83ffff */
.L_x_32:
[----:B-1----:R-:W-:Y:S01]  /*2150*/  LEA R2, R14, UR6, 0x3 ;  /* 0x000000060e027c11 */ /* 0x002fe2000f8e18ff */
[----:B------:R-:W-:Y:S01]  /*2160*/  NOP ;  /* 0x0000000000007918 */ /* 0x000fe20000000000 */
[----:B--2---:R-:W-:Y:S02]  /*2170*/  SHF.L.U32 R3, R12, 0x1f, RZ ;  /* 0x0000001f0c037819 */ /* 0x004fe400000006ff */
[----:B------:R-:W-:Y:S02]  /*2180*/  LEA R4, R14, UR6, 0x4 ;  /* 0x000000060e047c11 */ /* 0x000fe4000f8e20ff */
[----:B------:R-:W1:Y:S02]  /*2190*/  SYNCS.PHASECHK.TRANS64.TRYWAIT P0, [R2+URZ+0x70], R3 ;  /* 0x00007003020075a7 */ /* 0x000e6400080011ff */
[----:B-1----:R-:W-:Y:S05]  /*21a0*/  @!P0 BRA `(.L_x_39) ;  /* 0x0000006400e48947 */ /* 0x002fea0003800000 */
.L_x_150:
[----:B------:R-:W2:Y:S01]  /*21b0*/  LDS.128 R4, [R4+0x100] ;  /* 0x0001000004047984 */ /* 0x000ea20000000c00 */
[----:B------:R-:W-:Y:S01]  /*21c0*/  ISETP.GE.AND P0, PT, R26, 0x1, PT ;  /* 0x000000011a00780c */ /* 0x000fe20003f06270 */
[----:B-1----:R-:W-:Y:S01]  /*21d0*/  VIADD R2, R2, 0x80 ;  /* 0x0000008002027836 */ /* 0x002fe20000000000 */
[----:B------:R-:W-:Y:S01]  /*21e0*/  @!PT LDS RZ, [RZ] ;  /* 0x00000000fffff984 */ /* 0x000fe20000000800 */
[----:B------:R-:W-:Y:S01]  /*21f0*/  @!PT LDS RZ, [RZ] ;  /* 0x00000000fffff984 */ /* 0x000fe20000000800 */
[----:B------:R-:W-:Y:S01]  /*2200*/  @!PT LDS RZ, [RZ] ;  /* 0x00000000fffff984 */ /* 0x000fe20000000800 */
[----:B------:R-:W-:Y:S01]  /*2210*/  @!PT LDS RZ, [RZ] ;  /* 0x00000000fffff984 */ /* 0x000fe20000000800 */
[----:B------:R1:W-:Y:S06]  /*2220*/  MEMBAR.ALL.CTA ;  /* 0x0000000000007992 */ /* 0x0003ec0000008000 */
[----:B-1----:R-:W1:Y:S01]  /*2230*/  FENCE.VIEW.ASYNC.S ;  /* 0x00000000000073c6 */ /* 0x002e620000000000 */
[----:B------:R-:W-:-:S04]  /*2240*/  PRMT R2, RZ, 0x654, R2 ;  /* 0x00000654ff027816 */ /* 0x000fc80000000002 */
[----:B-1----:R1:W-:Y:S01]  /*2250*/  SYNCS.ARRIVE.TRANS64.RED.A1T0 RZ, [R2+URZ], RZ ;  /* 0x000000ff02ff79a7 */ /* 0x0023e200081004ff */
[----:B--2---:R-:W-:-:S13]  /*2260*/  LOP3.LUT P2, RZ, R6, 0x1, RZ, 0xc0, !PT ;  /* 0x0000000106ff7812 */ /* 0x004fda000784c0ff */
[----:B------:R-:W-:Y:S01]  /*2270*/  @P2 SHF.R.U32.HI R3, RZ, 0x10, R5 ;  /* 0x00000010ff032819 */ /* 0x000fe20000011605 */
[----:B------:R-:W-:Y:S01]  /*2280*/  VOTEU.ANY UP0, P2 ;  /* 0x0000000000ff7886 */ /* 0x000fe20001000100 */
[----:B------:R-:W-:Y:S02]  /*2290*/  @P2 MOV R13, R4 ;  /* 0x00000004000d2202 */ /* 0x000fe40000000f00 */
[----:B------:R-:W-:Y:S02]  /*22a0*/  @P2 R2UR.BROADCAST UR8, R3 ;  /* 0x00000000030822ca */ /* 0x000fe400008e0000 */
[----:B------:R-:W-:-:S11]  /*22b0*/  @P2 LOP3.LUT R11, R5, 0xffff, RZ, 0xc0, !PT ;  /* 0x0000ffff050b2812 */ /* 0x000fd600078ec0ff */
[----:B------:R-:W-:Y:S01]  /*22c0*/  @UP0 UMOV UR36, UR8 ;  /* 0x0000000800240c82 */ /* 0x000fe20008000000 */
[----:B-1----:R-:W-:Y:S05]  /*22d0*/  @!P0 BRA `(.L_x_40) ;  /* 0x0000000000b88947 */ /* 0x002fea0003800000 */
[----:B------:R-:W3:Y:S01]  /*22e0*/  LDC.64 R4, c[0x0][0xb18] ;  /* 0x0002c600ff047b82 */ /* 0x000ee20000000a00 */
[----:B------:R-:W-:-:S07]  /*22f0*/  ISETP.NE.AND P3, PT, R26, 0x1, PT ;  /* 0x000000011a00780c */ /* 0x000fce0003f65270 */
[----:B------:R-:W1:Y:S08]  /*2300*/  LDC.64 R6, c[0x0][0xb10] ;  /* 0x0002c400ff067b82 */ /* 0x000e700000000a00 */
[----:B------:R-:W2:Y:S08]  /*2310*/  LDC R17, c[0x0][0xb20] ;  /* 0x0002c800ff117b82 */ /* 0x000eb00000000800 */
[----:B------:R-:W4:Y:S01]  /*2320*/  LDC R18, c[0x0][0xb0c] ;  /* 0x0002c300ff127b82 */ /* 0x000f220000000800 */
[----:B---3--:R-:W-:Y:S01]  /*2330*/  IMAD.HI.U32 R22, R0, R5, RZ ;  /* 0x0000000500167227 */ /* 0x008fe200078e00ff */
[----:B------:R-:W-:-:S06]  /*2340*/  ISETP.NE.AND P0, PT, R4, 0x1, PT ;  /* 0x000000010400780c */ /* 0x000fcc0003f05270 */
[----:B------:R-:W3:Y:S01]  /*2350*/  LDC.64 R2, c[0x0][0xb28] ;  /* 0x0002ca00ff027b82 */ /* 0x000ee20000000a00 */
[----:B-1----:R-:W-:-:S04]  /*2360*/  IMAD.HI.U32 R20, R9, R6, RZ ;  /* 0x0000000609147227 */ /* 0x002fc800078e00ff */
[----:B------:R-:W-:Y:S01]  /*2370*/  IMAD.HI.U32 R24, R13, R6, RZ ;  /* 0x000000060d187227 */ /* 0x000fe200078e00ff */
[----:B------:R-:W-:Y:S02]  /*2380*/  SHF.R.U32.HI R20, RZ, R7, R20 ;  /* 0x00000007ff147219 */ /* 0x000fe40000011614 */
[----:B--2---:R-:W-:Y:S01]  /*2390*/  SHF.R.U32.HI R19, RZ, R17, R22 ;  /* 0x00000011ff137219 */ /* 0x004fe20000011616 */
[----:B------:R-:W-:Y:S01]  /*23a0*/  IMAD.HI.U32 R22, R11, R5, RZ ;  /* 0x000000050b167227 */ /* 0x000fe200078e00ff */
[----:B------:R-:W-:Y:S02]  /*23b0*/  SHF.R.U32.HI R24, RZ, R7, R24 ;  /* 0x00000007ff187219 */ /* 0x000fe40000011618 */
[----:B------:R-:W-:Y:S02]  /*23c0*/  SEL R19, R0, R19, !P0 ;  /* 0x0000001300137207 */ /* 0x000fe40004000000 */
[----:B------:R-:W-:Y:S02]  /*23d0*/  SHF.R.U32.HI R22, RZ, R17, R22 ;  /* 0x00000011ff167219 */ /* 0x000fe40000011616 */
[----:B----4-:R-:W-:-:S02]  /*23e0*/  ISETP.NE.AND P1, PT, R18, 0x1, PT ;  /* 0x000000011200780c */ /* 0x010fc40003f25270 */
[----:B------:R-:W-:Y:S02]  /*23f0*/  SEL R5, R11, R22, !P0 ;  /* 0x000000160b057207 */ /* 0x000fe40004000000 */
[----:B------:R-:W-:Y:S02]  /*2400*/  SEL R21, R9, R20, !P1 ;  /* 0x0000001409157207 */ /* 0x000fe40004800000 */
[----:B------:R-:W-:Y:S01]  /*2410*/  SEL R7, R13, R24, !P1 ;  /* 0x000000180d077207 */ /* 0x000fe20004800000 */
[----:B---3--:R-:W-:Y:S01]  /*2420*/  IMAD.HI.U32 R20, R19, R2, RZ ;  /* 0x0000000213147227 */ /* 0x008fe200078e00ff */
[----:B------:R-:W-:-:S03]  /*2430*/  IADD3 R17, PT, PT, -R5, RZ, RZ ;  /* 0x000000ff05117210 */ /* 0x000fc60007ffe1ff */
        /* <DEDUP_REMOVED lines=11> */
[----:B------:R-:W-:-:S04]  /*24f0*/  @!P0 IMAD.HI.U32 R20, R7, R2, RZ ;  /* 0x0000000207148227 */ /* 0x000fc800078e00ff */
[----:B------:R-:W-:Y:S01]  /*2500*/  IMAD.MOV R2, RZ, RZ, -R6 ;  /* 0x000000ffff027224 */ /* 0x000fe200078e0a06 */
[----:B------:R-:W-:-:S03]  /*2510*/  @!P0 SHF.R.U32.HI R20, RZ, R3, R20 ;  /* 0x00000003ff148219 */ /* 0x000fc60000011614 */
[----:B------:R-:W-:Y:S01]  /*2520*/  IMAD R2, R26, R2, R5 ;  /* 0x000000021a027224 */ /* 0x000fe200078e0205 */
        /* <DEDUP_REMOVED lines=9> */
.L_x_40:
[----:B------:R-:W1:Y:S02]  /*25c0*/  LDCU UR8, c[0x0][0xb30] ;  /* 0x00016600ff0877ac */ /* 0x000e640008000800 */
[----:B-1----:R-:W-:-:S09]  /*25d0*/  UISETP.NE.AND UP0, UPT, UR8, 0x1, UPT ;  /* 0x000000010800788c */ /* 0x002fd2000bf05270 */
[----:B------:R-:W-:Y:S05]  /*25e0*/  BRA.U UP0, `(.L_x_41) ;  /* 0x0000000100407547 */ /* 0x000fea000b800000 */
[----:B------:R-:W1:Y:S08]  /*25f0*/  LDC.64 R4, c[0x0][0xb10] ;  /* 0x0002c400ff047b82 */ /* 0x000e700000000a00 */
[----:B------:R-:W2:Y:S08]  /*2600*/  LDC.64 R2, c[0x0][0xb18] ;  /* 0x0002c600ff027b82 */ /* 0x000eb00000000a00 */
[----:B------:R-:W4:Y:S08]  /*2610*/  LDC R6, c[0x0][0xb20] ;  /* 0x0002c800ff067b82 */ /* 0x000f300000000800 */
[----:B------:R-:W3:Y:S01]  /*2620*/  LDC R18, c[0x0][0xb0c] ;  /* 0x0002c300ff127b82 */ /* 0x000ee20000000800 */
[----:B-1----:R-:W-:-:S05]  /*2630*/  IMAD.HI.U32 R4, R13, R4, RZ ;  /* 0x000000040d047227 */ /* 0x002fca00078e00ff */
[----:B------:R-:W-:Y:S01]  /*2640*/  SHF.R.U32.HI R4, RZ, R5, R4 ;  /* 0x00000005ff047219 */ /* 0x000fe20000011604 */
[----:B--2---:R-:W-:Y:S01]  /*2650*/  IMAD.HI.U32 R3, R11, R3, RZ ;  /* 0x000000030b037227 */ /* 0x004fe200078e00ff */
[----:B------:R-:W-:-:S04]  /*2660*/  ISETP.NE.AND P0, PT, R2, 0x1, PT ;  /* 0x000000010200780c */ /* 0x000fc80003f05270 */
[----:B----4-:R-:W-:-:S04]  /*2670*/  SHF.R.U32.HI R6, RZ, R6, R3 ;  /* 0x00000006ff067219 */ /* 0x010fc80000011603 */
[----:B------:R-:W-:Y:S02]  /*2680*/  SEL R3, R11, R6, !P0 ;  /* 0x000000060b037207 */ /* 0x000fe40004000000 */
[----:B---3--:R-:W-:-:S04]  /*2690*/  ISETP.NE.AND P1, PT, R18, 0x1, PT ;  /* 0x000000011200780c */ /* 0x008fc80003f25270 */
[----:B------:R-:W-:-:S05]  /*26a0*/  SEL R4, R13, R4, !P1 ;  /* 0x000000040d047207 */ /* 0x000fca0004800000 */
[----:B------:R-:W-:Y:S02]  /*26b0*/  IMAD.IADD R5, R3, 0x1, -R4 ;  /* 0x0000000103057824 */ /* 0x000fe400078e0a04 */
[----:B------:R-:W-:Y:S02]  /*26c0*/  IMAD.IADD R3, R4, 0x1, -R3 ;  /* 0x0000000104037824 */ /* 0x000fe400078e0a03 */
[----:B------:R-:W-:Y:S02]  /*26d0*/  IMAD R13, R5, R18, R13 ;  /* 0x00000012050d7224 */ /* 0x000fe400078e020d */
[----:B------:R-:W-:-:S07]  /*26e0*/  IMAD R11, R3, R2, R11 ;  /* 0x00000002030b7224 */ /* 0x000fce00078e020b */
.L_x_41:
[----:B------:R-:W-:Y:S01]  /*26f0*/  VIADD R14, R14, 0x1 ;  /* 0x000000010e0e7836 */ /* 0x000fe20000000000 */
[----:B------:R-:W-:Y:S01]  /*2700*/  PLOP3.LUT P1, PT, PT, PT, PT, 0x80, 0x8 ;  /* 0x000000000008781c */ /* 0x000fe20003f2f070 */
[----:B------:R-:W-:Y:S02]  /*2710*/  IMAD.IADD R21, R13, 0x1, R64 ;  /* 0x000000010d157824 */ /* 0x000fe400078e0240 */
[----:B------:R-:W-:Y:S01]  /*2720*/  IMAD.IADD R20, R11, 0x1, R62 ;  /* 0x000000010b147824 */ /* 0x000fe200078e023e */
[----:B------:R-:W-:-:S04]  /*2730*/  ISETP.NE.AND P0, PT, R14, 0x2, PT ;  /* 0x000000020e00780c */ /* 0x000fc80003f05270 */
[----:B------:R-:W-:Y:S02]  /*2740*/  SEL R3, RZ, 0x1, P0 ;  /* 0x00000001ff037807 */ /* 0x000fe40000000000 */
[----:B------:R-:W-:Y:S02]  /*2750*/  SEL R14, R14, RZ, P0 ;  /* 0x000000ff0e0e7207 */ /* 0x000fe40000000000 */
[----:B------:R-:W-:Y:S01]  /*2760*/  LOP3.LUT R12, R12, R3, RZ, 0x3c, !PT ;  /* 0x000000030c0c7212 */ /* 0x000fe200078e3cff */
[----:B------:R-:W-:Y:S06]  /*2770*/  @P2 BRA `(.L_x_42) ;  /* 0xfffffff000502947 */ /* 0x000fec000383ffff */
[----:B------:R-:W-:Y:S01]  /*2780*/  UIADD3 UR6, UPT, UPT, UR6, 0x10, URZ ;  /* 0x0000001006067890 */ /* 0x000fe2000fffe0ff */
[----:B------:R-:W-:-:S03]  /*2790*/  SHF.L.U32 R3, R15, 0x1f, RZ ;  /* 0x0000001f0f037819 */ /* 0x000fc600000006ff */
[----:B------:R-:W-:-:S09]  /*27a0*/  ULEA UR4, UR26, UR6, 0x3 ;  /* 0x000000061a047291 */ /* 0x000fd2000f8e18ff */
[----:B------:R-:W1:Y:S02]  /*27b0*/  SYNCS.PHASECHK.TRANS64.TRYWAIT P0, [UR4], R3 ;  /* 0x00000003ff0075a7 */ /* 0x000e640008001104 */
[----:B-1----:R-:W-:Y:S05]  /*27c0*/  @!P0 BRA `(.L_x_43) ;  /* 0x0000006000708947 */ /* 0x002fea0003800000 */
.L_x_152:
[----:B------:R-:W-:-:S04]  /*27d0*/  UIADD3 UR5, UPT, UPT, UR26, 0x1, URZ ;  /* 0x000000011a057890 */ /* 0x000fc8000fffe0ff */
[----:B------:R-:W-:-:S04]  /*27e0*/  UISETP.NE.AND UP0, UPT, UR5, 0x2, UPT ;  /* 0x000000020500788c */ /* 0x000fc8000bf05270 */
[----:B------:R-:W-:Y:S02]  /*27f0*/  USEL UR4, URZ, 0x1, UP0 ;  /* 0x00000001ff047887 */ /* 0x000fe40008000000 */
[----:B------:R-:W-:-:S04]  /*2800*/  USEL UR5, UR5, URZ, UP0 ;  /* 0x000000ff05057287 */ /* 0x000fc80008000000 */
[----:B------:R-:W-:Y:S01]  /*2810*/  ULEA UR5, UR5, UR6, 0x3 ;  /* 0x0000000605057291 */ /* 0x000fe2000f8e18ff */
[----:B-1----:R-:W-:-:S04]  /*2820*/  LOP3.LUT R3, R15, UR4, RZ, 0x3c, !PT ;  /* 0x000000040f037c12 */ /* 0x002fc8000f8e3cff */
[----:B------:R-:W-:Y:S01]  /*2830*/  SHF.L.U32 R3, R3, 0x1f, RZ ;  /* 0x0000001f03037819 */ /* 0x000fe200000006ff */
[----:B---3--:R-:W-:-:S07]  /*2840*/  IMAD.U32 R0, RZ, RZ, UR5 ;  /* 0x00000005ff007e24 */ /* 0x008fce000f8e00ff */
.L_x_44:
[----:B-1----:R1:W2:Y:S02]  /*2850*/  SYNCS.PHASECHK.TRANS64.TRYWAIT P0, [R0+URZ], R3 ;  /* 0x00000003000075a7 */ /* 0x0022a400080011ff */
[----:B--2---:R-:W-:Y:S05]  /*2860*/  @!P0 NANOSLEEP.SYNCS 0x989680 ;  /* 0x009896800000895d */ /* 0x004fea0003900000 */
[----:B------:R-:W2:Y:S02]  /*2870*/  @!P0 SYNCS.PHASECHK.TRANS64 P0, [R0+URZ], R3 ;  /* 0x00000003000085a7 */ /* 0x000ea400080010ff */
[----:B--2---:R-:W-:Y:S05]  /*2880*/  @P0 EXIT ;  /* 0x000000000000094d */ /* 0x004fea0003800000 */
[----:B------:R-:W-:Y:S05]  /*2890*/  BRA `(.L_x_44) ;  /* 0xfffffffc00ec7947 */ /* 0x000fea000383ffff */
.L_x_22:
[----:B------:R-:W-:-:S04]  /*28a0*/  UISETP.NE.AND UP0, UPT, UR37, URZ, UPT ;  /* 0x000000ff2500728c */ /* 0x000fc8000bf05270 */
[----:B------:R-:W-:-:S09]  /*28b0*/  UISETP.NE.OR UP0, UPT, UR10, 0x1, UP0 ;  /* 0x000000010a00788c */ /* 0x000fd20008705670 */
[----:B------:R-:W-:Y:S05]  /*28c0*/  BRA.U UP0, `(.L_x_45) ;  /* 0x00000005004c7547 */ /* 0x000fea000b800000 */
[----:B------:R-:W-:Y:S01]  /*28d0*/  HFMA2 R11, -RZ, RZ, 0, 0 ;  /* 0x00000000ff0b7431 */ /* 0x000fe200000001ff */
[----:B------:R-:W-:Y:S01]  /*28e0*/  ISETP.GE.U32.AND P2, PT, R10, 0x8, PT ;  /* 0x000000080a00780c */ /* 0x000fe20003f46070 */
[----:B------:R-:W-:Y:S01]  /*28f0*/  IMAD.MOV.U32 R12, RZ, RZ, 0x1 ;  /* 0x00000001ff0c7424 */ /* 0x000fe200078e00ff */
[----:B------:R-:W-:Y:S01]  /*2900*/  CS2R R8, SRZ ;  /* 0x0000000000087805 */ /* 0x000fe2000001ff00 */
[----:B------:R-:W-:Y:S01]  /*2910*/  IMAD.MOV.U32 R3, RZ, RZ, RZ ;  /* 0x000000ffff037224 */ /* 0x000fe200078e00ff */
[----:B------:R-:W-:Y:S01]  /*2920*/  UMOV UR4, 0x400 ;  /* 0x0000040000047882 */ /* 0x000fe20000000000 */
[----:B------:R-:W-:Y:S01]  /*2930*/  UMOV UR6, URZ ;  /* 0x000000ff00067c82 */ /* 0x000fe20008000000 */
[----:B------:R-:W-:-:S12]  /*2940*/  ULEA UR37, UR37, UR4, 0x18 ;  /* 0x0000000425257291 */ /* 0x000fd8000f8ec0ff */
.L_x_49:
[----:B------:R-:W-:Y:S02]  /*2950*/  LEA R0, R3, UR37, 0x3 ;  /* 0x0000002503007c11 */ /* 0x000fe4000f8e18ff */
[----:B------:R-:W-:-:S03]  /*2960*/  SHF.L.U32 R5, R8, 0x1f, RZ ;  /* 0x0000001f08057819 */ /* 0x000fc600000006ff */
[----:B------:R-:W-:Y:S01]  /*2970*/  VIADD R4, R0, 0xe0 ;  /* 0x000000e000047836 */ /* 0x000fe20000000000 */
[----:B------:R-:W1:Y:S02]  /*2980*/  SYNCS.PHASECHK.TRANS64.TRYWAIT P0, [R0+URZ+0xd0], R5 ;  /* 0x0000d005000075a7 */ /* 0x000e6400080011ff */
[----:B-1----:R-:W-:Y:S05]  /*2990*/  @!P0 BRA `(.L_x_46) ;  /* 0x0000006000148947 */ /* 0x002fea0003800000 */
.L_x_153:
[----:B------:R-:W-:Y:S01]  /*29a0*/  ULEA UR5, UR6, UR37, 0x3 ;  /* 0x0000002506057291 */ /* 0x000fe2000f8e18ff */
[----:B------:R-:W-:Y:S01]  /*29b0*/  PRMT R4, RZ, 0x654, R4 ;  /* 0x00000654ff047816 */ /* 0x000fe20000000004 */
[----:B-1----:R-:W-:Y:S01]  /*29c0*/  @!P2 IMAD.MOV.U32 R5, RZ, RZ, 0x10 ;  /* 0x00000010ff05a424 */ /* 0x002fe200078e00ff */
[----:B------:R-:W-:Y:S01]  /*29d0*/  SHF.L.U32 R7, R12, 0x1f, RZ ;  /* 0x0000001f0c077819 */ /* 0x000fe200000006ff */
[----:B------:R-:W-:Y:S01]  /*29e0*/  UIADD3 UR4, UPT, UPT, UR5, 0x70, URZ ;  /* 0x0000007005047890 */ /* 0x000fe2000fffe0ff */
[----:B------:R1:W-:Y:S05]  /*29f0*/  SYNCS.ARRIVE.TRANS64.RED.A1T0 RZ, [R4+URZ], RZ ;  /* 0x000000ff04ff79a7 */ /* 0x0003ea00081004ff */
[----:B------:R-:W-:Y:S01]  /*2a00*/  IMAD.U32 R13, RZ, RZ, UR4 ;  /* 0x00000004ff0d7e24 */ /* 0x000fe2000f8e00ff */
[----:B------:R-:W2:Y:S04]  /*2a10*/  SYNCS.PHASECHK.TRANS64.TRYWAIT P0, [UR5+0x80], R7 ;  /* 0x00008007ff0075a7 */ /* 0x000ea80008001105 */
[----:B------:R-:W-:Y:S01]  /*2a20*/  PRMT R13, R10, 0x654, R13 ;  /* 0x000006540a0d7816 */ /* 0x000fe2000000000d */
[----:B-12---:R-:W-:Y:S06]  /*2a30*/  @!P0 BRA `(.L_x_47) ;  /* 0x0000006000008947 */ /* 0x006fec0003800000 */
.L_x_155:
[----:B------:R-:W-:Y:S01]  /*2a40*/  ULEA UR4, UR6, UR37, 0x4 ;  /* 0x0000002506047291 */ /* 0x000fe2000f8e20ff */
[----:B------:R-:W-:Y:S01]  /*2a50*/  SEL R2, R13, R2, !P2 ;  /* 0x000000020d027207 */ /* 0x000fe20005000000 */
[----:B------:R-:W-:Y:S01]  /*2a60*/  UIADD3 UR5, UPT, UPT, UR5, 0x70, URZ ;  /* 0x0000007005057890 */ /* 0x000fe2000fffe0ff */
[----:B-1----:R-:W-:Y:S01]  /*2a70*/  LEA R0, R11, UR37, 0x3 ;  /* 0x000000250b007c11 */ /* 0x002fe2000f8e18ff */
[----:B------:R-:W-:Y:S01]  /*2a80*/  UIADD3 UR4, UPT, UPT, UR4, 0x100, URZ ;  /* 0x0000010004047890 */ /* 0x000fe2000fffe0ff */
[----:B------:R1:W-:Y:S01]  /*2a90*/  @!P2 SYNCS.ARRIVE.TRANS64.RED RZ, [R2+URZ], R5 ;  /* 0x0000000502ffa9a7 */ /* 0x0003e200080004ff */
[----:B------:R-:W-:Y:S01]  /*2aa0*/  UIADD3 UR6, UPT, UPT, UR6, 0x1, URZ ;  /* 0x0000000106067890 */ /* 0x000fe2000fffe0ff */
[----:B------:R-:W-:-:S03]  /*2ab0*/  VIADD R3, R3, 0x1 ;  /* 0x0000000103037836 */ /* 0x000fc60000000000 */
[----:B------:R-:W-:Y:S02]  /*2ac0*/  UISETP.NE.AND UP0, UPT, UR6, 0x2, UPT ;  /* 0x000000020600788c */ /* 0x000fe4000bf05270 */
[----:B------:R-:W-:Y:S01]  /*2ad0*/  ISETP.NE.AND P0, PT, R3, 0x2, PT ;  /* 0x000000020300780c */ /* 0x000fe20003f05270 */
[----:B------:R-:W-:Y:S06]  /*2ae0*/  UGETNEXTWORKID.BROADCAST [UR4], [UR5] ;  /* 0x00000000040073ca */ /* 0x000fec0008000100 */
[----:B------:R-:W-:Y:S02]  /*2af0*/  USEL UR4, URZ, 0x1, UP0 ;  /* 0x00000001ff047887 */ /* 0x000fe40008000000 */
[----:B------:R-:W-:-:S04]  /*2b00*/  USEL UR6, UR6, URZ, UP0 ;  /* 0x000000ff06067287 */ /* 0x000fc80008000000 */
[----:B------:R-:W-:Y:S02]  /*2b10*/  LOP3.LUT R12, R12, UR4, RZ, 0x3c, !PT ;  /* 0x000000040c0c7c12 */ /* 0x000fe4000f8e3cff */
[----:B-1----:R-:W-:-:S04]  /*2b20*/  SHF.L.U32 R5, R9, 0x1f, RZ ;  /* 0x0000001f09057819 */ /* 0x002fc800000006ff */
[----:B------:R-:W1:Y:S02]  /*2b30*/  SYNCS.PHASECHK.TRANS64.TRYWAIT P1, [R0+URZ+0x70], R5 ;  /* 0x00007005000075a7 */ /* 0x000e6400080211ff */
[----:B-1----:R-:W-:Y:S05]  /*2b40*/  @!P1 BRA `(.L_x_48) ;  /* 0x0000005c00d49947 */ /* 0x002fea0003800000 */
.L_x_156:
[----:B------:R-:W-:Y:S01]  /*2b50*/  LEA R4, R11, UR37, 0x4 ;  /* 0x000000250b047c11 */ /* 0x000fe2000f8e20ff */
[----:B-1----:R-:W-:Y:S01]  /*2b60*/  VIADD R0, R0, 0x80 ;  /* 0x0000008000007836 */ /* 0x002fe20000000000 */
[----:B------:R-:W-:Y:S01]  /*2b70*/  SEL R3, R3, RZ, P0 ;  /* 0x000000ff03037207 */ /* 0x000fe20000000000 */
[----:B------:R-:W-:-:S03]  /*2b80*/  VIADD R11, R11, 0x1 ;  /* 0x000000010b0b7836 */ /* 0x000fc60000000000 */
[----:B------:R-:W1:Y:S01]  /*2b90*/  LDS.128 R4, [R4+0x100] ;  /* 0x0001000004047984 */ /* 0x000e620000000c00 */
[----:B------:R-:W-:Y:S02]  /*2ba0*/  PRMT R0, RZ, 0x654, R0 ;  /* 0x00000654ff007816 */ /* 0x000fe40000000000 */
[C---:B------:R-:W-:Y:S01]  /*2bb0*/  ISETP.NE.AND P1, PT, R11.reuse, 0x2, PT ;  /* 0x000000020b00780c */ /* 0x040fe20003f25270 */
[----:B------:R-:W-:Y:S01]  /*2bc0*/  @!PT LDS RZ, [RZ] ;  /* 0x00000000fffff984 */ /* 0x000fe20000000800 */
[----:B------:R-:W-:Y:S01]  /*2bd0*/  @!PT LDS RZ, [RZ] ;  /* 0x00000000fffff984 */ /* 0x000fe20000000800 */
[----:B------:R-:W-:Y:S01]  /*2be0*/  @!PT LDS RZ, [RZ] ;  /* 0x00000000fffff984 */ /* 0x000fe20000000800 */
[----:B------:R-:W-:Y:S01]  /*2bf0*/  @!PT LDS RZ, [RZ] ;  /* 0x00000000fffff984 */ /* 0x000fe20000000800 */
[----:B------:R2:W-:Y:S06]  /*2c00*/  MEMBAR.ALL.CTA ;  /* 0x0000000000007992 */ /* 0x0005ec0000008000 */
[----:B--2---:R-:W2:Y:S01]  /*2c10*/  FENCE.VIEW.ASYNC.S ;  /* 0x00000000000073c6 */ /* 0x004ea20000000000 */
[----:B------:R-:W-:Y:S01]  /*2c20*/  SEL R11, R11, RZ, P1 ;  /* 0x000000ff0b0b7207 */ /* 0x000fe20000800000 */
[----:B--2---:R2:W-:Y:S01]  /*2c30*/  SYNCS.ARRIVE.TRANS64.RED.A1T0 RZ, [R0+URZ], RZ ;  /* 0x000000ff00ff79a7 */ /* 0x0045e200081004ff */
[----:B-1----:R-:W-:-:S02]  /*2c40*/  LOP3.LUT P3, RZ, R6, 0x1, RZ, 0xc0, !PT ;  /* 0x0000000106ff7812 */ /* 0x002fc4000786c0ff */
[----:B------:R-:W-:-:S04]  /*2c50*/  SEL R5, RZ, 0x1, P0 ;  /* 0x00000001ff057807 */ /* 0x000fc80000000000 */
[----:B------:R-:W-:Y:S02]  /*2c60*/  LOP3.LUT R8, R8, R5, RZ, 0x3c, !PT ;  /* 0x0000000508087212 */ /* 0x000fe400078e3cff */
[----:B--2---:R-:W-:-:S04]  /*2c70*/  SEL R0, RZ, 0x1, P1 ;  /* 0x00000001ff007807 */ /* 0x004fc80000800000 */
[----:B------:R-:W-:Y:S01]  /*2c80*/  LOP3.LUT R9, R9, R0, RZ, 0x3c, !PT ;  /* 0x0000000009097212 */ /* 0x000fe200078e3cff */
[----:B------:R-:W-:Y:S06]  /*2c90*/  @P3 BRA `(.L_x_49) ;  /* 0xfffffffc002c3947 */ /* 0x000fec000383ffff */
[----:B------:R-:W-:Y:S01]  /*2ca0*/  ULEA UR5, UR6, UR37, 0x3 ;  /* 0x0000002506057291 */ /* 0x000fe2000f8e18ff */
[----:B------:R-:W-:-:S08]  /*2cb0*/  SHF.L.U32 R3, R12, 0x1f, RZ ;  /* 0x0000001f0c037819 */ /* 0x000fd000000006ff */
[----:B------:R-:W1:Y:S02]  /*2cc0*/  SYNCS.PHASECHK.TRANS64 P0, [UR5+0x80], R3 ;  /* 0x00008003ff0075a7 */ /* 0x000e640008001005 */
[----:B-1----:R-:W-:Y:S05]  /*2cd0*/  @P0 BRA `(.L_x_50) ;  /* 0x0000000000080947 */ /* 0x002fea0003800000 */
[----:B------:R-:W1:Y:S02]  /*2ce0*/  SYNCS.PHASECHK.TRANS64.TRYWAIT P0, [UR5+0x80], R3 ;  /* 0x00008003ff0075a7 */ /* 0x000e640008001105 */
[----:B-1----:R-:W-:Y:S05]  /*2cf0*/  @!P0 BRA `(.L_x_51) ;  /* 0x0000005c007c8947 */ /* 0x002fea0003800000 */
.L_x_50:
[----:B------:R-:W-:-:S04]  /*2d00*/  UIADD3 UR4, UPT, UPT, UR6, 0x1, URZ ;  /* 0x0000000106047890 */ /* 0x000fc8000fffe0ff */
[----:B------:R-:W-:-:S04]  /*2d10*/  UISETP.NE.AND UP0, UPT, UR4, 0x2, UPT ;  /* 0x000000020400788c */ /* 0x000fc8000bf05270 */
[----:B------:R-:W-:Y:S02]  /*2d20*/  USEL UR7, URZ, 0x1, UP0 ;  /* 0x00000001ff077887 */ /* 0x000fe40008000000 */
[----:B------:R-:W-:-:S04]  /*2d30*/  USEL UR4, UR4, URZ, UP0 ;  /* 0x000000ff04047287 */ /* 0x000fc80008000000 */
[----:B------:R-:W-:Y:S01]  /*2d40*/  ULEA UR4, UR4, UR37, 0x3 ;  /* 0x0000002504047291 */ /* 0x000fe2000f8e18ff */
[----:B-1----:R-:W-:-:S04]  /*2d50*/  LOP3.LUT R3, R12, UR7, RZ, 0x3c, !PT ;  /* 0x000000070c037c12 */ /* 0x002fc8000f8e3cff */
[----:B------:R-:W-:-:S04]  /*2d60*/  SHF.L.U32 R0, R3, 0x1f, RZ ;  /* 0x0000001f03007819 */ /* 0x000fc800000006ff */
[----:B------:R-:W1:Y:S02]  /*2d70*/  SYNCS.PHASECHK.TRANS64 P0, [UR4+0x80], R0 ;  /* 0x00008000ff0075a7 */ /* 0x000e640008001004 */
[----:B-1----:R-:W-:Y:S05]  /*2d80*/  @P0 EXIT ;  /* 0x000000000000094d */ /* 0x002fea0003800000 */
[----:B------:R-:W-:Y:S02]  /*2d90*/  SHF.L.U32 R3, R3, 0x1f, RZ ;  /* 0x0000001f03037819 */ /* 0x000fe400000006ff */
[----:B------:R-:W-:-:S07]  /*2da0*/  MOV R0, UR4 ;  /* 0x0000000400007c02 */ /* 0x000fce0008000f00 */
.L_x_52:
[----:B-1----:R1:W2:Y:S02]  /*2db0*/  SYNCS.PHASECHK.TRANS64.TRYWAIT P0, [R0+URZ+0x80], R3 ;  /* 0x00008003000075a7 */ /* 0x0022a400080011ff */
[----:B--2---:R-:W-:Y:S05]  /*2dc0*/  @!P0 NANOSLEEP.SYNCS 0x989680 ;  /* 0x009896800000895d */ /* 0x004fea0003900000 */
[----:B------:R-:W2:Y:S02]  /*2dd0*/  @!P0 SYNCS.PHASECHK.TRANS64 P0, [R0+URZ+0x80], R3 ;  /* 0x00008003000085a7 */ /* 0x000ea400080010ff */
[----:B--2---:R-:W-:Y:S05]  /*2de0*/  @P0 EXIT ;  /* 0x000000000000094d */ /* 0x004fea0003800000 */
[----:B------:R-:W-:Y:S05]  /*2df0*/  BRA `(.L_x_52) ;  /* 0xfffffffc00ec7947 */ /* 0x000fea000383ffff */
.L_x_45:
[----:B------:R-:W-:Y:S05]  /*2e00*/  BRA.U UP3, `(.L_x_53) ;  /* 0x0000001103d07547 */ /* 0x000fea000b800000 */
[----:B------:R-:W-:Y:S01]  /*2e10*/  UMOV UR4, 0x40 ;  /* 0x0000004000047882 */ /* 0x000fe20000000000 */
[----:B------:R-:W-:Y:S01]  /*2e20*/  NOP ;  /* 0x0000000000007918 */ /* 0x000fe20000000000 */
[----:B------:R-:W-:Y:S01]  /*2e30*/  ULEA UR4, UR37, UR4, 0x18 ;  /* 0x0000000425047291 */ /* 0x000fe2000f8ec0ff */
[----:B------:R-:W-:Y:S02]  /*2e40*/  UMOV UR5, 0x400 ;  /* 0x0000040000057882 */ /* 0x000fe40000000000 */
[----:B------:R-:W-:-:S06]  /*2e50*/  ULEA UR37, UR37, UR5, 0x18 ;  /* 0x0000000525257291 */ /* 0x000fcc000f8ec0ff */
[----:B------:R-:W1:Y:S02]  /*2e60*/  LDS.U8 R2, [UR4+0x1c] ;  /* 0x00001c04ff027984 */ /* 0x000e640008000000 */
[----:B-1----:R-:W-:-:S13]  /*2e70*/  ISETP.NE.AND P0, PT, R2, RZ, PT ;  /* 0x000000ff0200720c */ /* 0x002fda0003f05270 */
[----:B------:R-:W-:Y:S05]  /*2e80*/  @P0 BRA `(.L_x_54) ;  /* 0x0000000400080947 */ /* 0x000fea0003800000 */
[----:B------:R-:W-:Y:S02]  /*2e90*/  UISETP.NE.U32.AND UP0, UPT, UR9, 0x1, UPT ;  /* 0x000000010900788c */ /* 0x000fe4000bf05070 */
[----:B------:R-:W-:-:S07]  /*2ea0*/  UIADD3 UR6, UPT, UPT, UR4, 0x8, URZ ;  /* 0x0000000804067890 */ /* 0x000fce000fffe0ff */
[----:B------:R-:W-:Y:S05]  /*2eb0*/  BRA.U !UP0, `(.L_x_55) ;  /* 0x00000001089c7547 */ /* 0x000fea000b800000 */
[----:B------:R-:W-:Y:S01]  /*2ec0*/  ELECT P0, URZ, PT ;  /* 0x0000000000ff782f */ /* 0x000fe20003800000 */
[----:B------:R-:W-:-:S12]  /*2ed0*/  BSSY B0, `(.L_x_55) ;  /* 0x0000025000007945 */ /* 0x000fd80003800000 */
[----:B------:R-:W-:Y:S05]  /*2ee0*/  @!P0 BRA `(.L_x_56) ;  /* 0x00000000008c8947 */ /* 0x000fea0003800000 */
[----:B------:R-:W-:-:S05]  /*2ef0*/  UMOV UR5, 0x10 ;  /* 0x0000001000057882 */ /* 0x000fca0000000000 */
[----:B------:R-:W-:Y:S04]  /*2f00*/  DEPBAR.LE SB1, 0x36 ;  /* 0x00009d800000791a */ /* 0x000fe80000000000 */
[----:B------:R-:W1:Y:S02]  /*2f10*/  UTCATOMSWS.2CTA.FIND_AND_SET.ALIGN UP1, UR5, UR5 ;  /* 0x00000005000575e3 */ /* 0x000e640008220800 */
[----:B-1----:R-:W-:Y:S01]  /*2f20*/  MOV R11, UR5 ;  /* 0x00000005000b7c02 */ /* 0x002fe20008000f00 */
[----:B------:R-:W-:Y:S06]  /*2f30*/  BRA.U UP1, `(.L_x_57) ;  /* 0x0000000101187547 */ /* 0x000fec000b800000 */
.L_x_58:
[----:B------:R-:W-:Y:S05]  /*2f40*/  NANOSLEEP 0x64 ;  /* 0x000000640000795d */ /* 0x000fea0003800000 */
[----:B------:R-:W-:-:S05]  /*2f50*/  UMOV UR5, 0x10 ;  /* 0x0000001000057882 */ /* 0x000fca0000000000 */
[----:B------:R-:W-:Y:S04]  /*2f60*/  DEPBAR.LE SB1, 0x36 ;  /* 0x00009d800000791a */ /* 0x000fe80000000000 */
[----:B------:R-:W1:Y:S02]  /*2f70*/  UTCATOMSWS.2CTA.FIND_AND_SET.ALIGN UP1, UR5, UR5 ;  /* 0x00000005000575e3 */ /* 0x000e640008220800 */
[----:B-1----:R-:W-:Y:S01]  /*2f80*/  MOV R11, UR5 ;  /* 0x00000005000b7c02 */ /* 0x002fe20008000f00 */
[----:B------:R-:W-:Y:S05]  /*2f90*/  BRA.U !UP1, `(.L_x_58) ;  /* 0xfffffffd09e87547 */ /* 0x000fea000b83ffff */
.L_x_57:
[----:B------:R-:W1:Y:S01]  /*2fa0*/  LDS R5, [UR4+0x10] ;  /* 0x00001004ff057984 */ /* 0x000e620008000800 */
[----:B------:R-:W-:Y:S01]  /*2fb0*/  IMAD.U32 R3, RZ, RZ, UR37 ;  /* 0x00000025ff037e24 */ /* 0x000fe2000f8e00ff */
[----:B------:R-:W-:-:S03]  /*2fc0*/  MOV R2, UR8 ;  /* 0x0000000800027c02 */ /* 0x000fc60008000f00 */
[----:B------:R-:W-:Y:S01]  /*2fd0*/  VIADD R3, R3, 0x120 ;  /* 0x0000012003037836 */ /* 0x000fe20000000000 */
[----:B-1----:R-:W-:-:S04]  /*2fe0*/  SHF.L.U32 R5, R5, 0x1f, RZ ;  /* 0x0000001f05057819 */ /* 0x002fc800000006ff */
[----:B------:R-:W1:Y:S02]  /*2ff0*/  SYNCS.PHASECHK.TRANS64.TRYWAIT P0, [UR4+0x8], R5 ;  /* 0x00000805ff0075a7 */ /* 0x000e640008001104 */
[----:B-1----:R-:W-:Y:S05]  /*3000*/  @P0 BRA `(.L_x_59) ;  /* 0x0000000000080947 */ /* 0x002fea0003800000 */
[----:B------:R-:W1:Y:S02]  /*3010*/  SYNCS.PHASECHK.TRANS64.TRYWAIT P0, [UR4+0x8], R5 ;  /* 0x00000805ff0075a7 */ /* 0x000e640008001104 */
[----:B-1----:R-:W-:Y:S05]  /*3020*/  @!P0 BRA `(.L_x_60) ;  /* 0x0000005800c88947 */ /* 0x002fea0003800000 */
.L_x_59:
[----:B-1----:R-:W-:Y:S01]  /*3030*/  HFMA2 R4, -RZ, RZ, 0, 5.9604644775390625e-08 ;  /* 0x00000001ff047431 */ /* 0x002fe200000001ff */
[----:B------:R-:W-:Y:S01]  /*3040*/  UPRMT UR5, UR8, 0x654, UR6 ;  /* 0x0000065408057896 */ /* 0x000fe20008000006 */
[----:B------:R-:W-:Y:S01]  /*3050*/  IMAD.MOV.U32 R6, RZ, RZ, 0xffff ;  /* 0x0000ffffff067424 */ /* 0x000fe200078e00ff */
[----:B------:R-:W-:Y:S01]  /*3060*/  PRMT R2, R2, 0x654, R3 ;  /* 0x0000065402027816 */ /* 0x000fe20000000003 */
[----:B------:R-:W-:Y:S02]  /*3070*/  IMAD.MOV.U32 R5, RZ, RZ, 0x4 ;  /* 0x00000004ff057424 */ /* 0x000fe400078e00ff */
[----:B------:R-:W-:Y:S01]  /*3080*/  IMAD.SHL.U32 R9, R11, 0x20, RZ ;  /* 0x000000200b097824 */ /* 0x000fe200078e00ff */
[----:B------:R-:W-:Y:S02]  /*3090*/  MOV R3, UR5 ;  /* 0x0000000500037c02 */ /* 0x000fe40008000f00 */
[-C--:B------:R-:W-:Y:S01]  /*30a0*/  SHF.L.U32 R7, R6, R11.reuse, RZ ;  /* 0x0000000b06077219 */ /* 0x080fe200000006ff */
[----:B------:R1:W-:Y:S01]  /*30b0*/  SYNCS.ARRIVE.TRANS64.RED RZ, [UR5], R5 ;  /* 0x00000005ffff79a7 */ /* 0x0003e20008000405 */
[----:B------:R-:W-:Y:S01]  /*30c0*/  SHF.L.U32 R6, R4, R11, RZ ;  /* 0x0000000b04067219 */ /* 0x000fe200000006ff */
[----:B------:R1:W-:Y:S04]  /*30d0*/  STS [UR37+0x120], R9 ;  /* 0x00012009ff007988 */ /* 0x0003e80008000825 */
[----:B------:R1:W-:Y:S04]  /*30e0*/  STAS [R2.64], R11 ;  /* 0x0000000b02007dbd */ /* 0x0003e8000c0008ff */
[----:B------:R1:W-:Y:S04]  /*30f0*/  ATOMS.OR RZ, [UR4+0x14], R7 ;  /* 0x00001407ffff798c */ /* 0x0003e8000b000004 */
[----:B------:R1:W-:Y:S04]  /*3100*/  ATOMS.OR RZ, [UR4+0x18], R6 ;  /* 0x00001806ffff798c */ /* 0x0003e8000b000004 */
[----:B------:R1:W-:Y:S02]  /*3110*/  ATOMS.XOR RZ, [UR4+0x10], R4 ;  /* 0x00001004ffff798c */ /* 0x0003e4000b800004 */
.L_x_56:
[----:B------:R-:W-:Y:S05]  /*3120*/  BSYNC B0 ;  /* 0x0000000000007941 */ /* 0x000fea0003800000 */
.L_x_55:
[----:B------:R-:W-:Y:S05]  /*3130*/  BRA.U UP0, `(.L_x_61) ;  /* 0x00000001006c7547 */ /* 0x000fea000b800000 */
[----:B------:R-:W-:-:S03]  /*3140*/  UMOV UR5, 0xffffffff ;  /* 0xffffffff00057882 */ /* 0x000fc60000000000 */
[----:B------:R-:W-:Y:S05]  /*3150*/  BRA.DIV UR5, `(.L_x_62) ;  /* 0x0000005a05947947 */ /* 0x000fea000b800000 */
[----:B------:R-:W-:-:S13]  /*3160*/  ELECT P6, URZ, PT ;  /* 0x0000000000ff782f */ /* 0x000fda00038c0000 */
.L_x_160:
[----:B------:R-:W-:Y:S05]  /*3170*/  @!P6 BRA `(.L_x_61) ;  /* 0x00000000005ce947 */ /* 0x000fea0003800000 */
[----:B-1----:R-:W1:Y:S02]  /*3180*/  LDS R3, [UR4+0x10] ;  /* 0x00001004ff037984 */ /* 0x002e640008000800 */
[----:B-1----:R-:W-:-:S04]  /*3190*/  SHF.L.U32 R3, R3, 0x1f, RZ ;  /* 0x0000001f03037819 */ /* 0x002fc800000006ff */
[----:B------:R-:W1:Y:S02]  /*31a0*/  SYNCS.PHASECHK.TRANS64.TRYWAIT P0, [UR4+0x8], R3 ;  /* 0x00000803ff0075a7 */ /* 0x000e640008001104 */
[----:B-1----:R-:W-:Y:S05]  /*31b0*/  @P0 BRA `(.L_x_63) ;  /* 0x0000000000080947 */ /* 0x002fea0003800000 */
[----:B------:R-:W1:Y:S02]  /*31c0*/  SYNCS.PHASECHK.TRANS64.TRYWAIT P0, [UR4+0x8], R3 ;  /* 0x00000803ff0075a7 */ /* 0x000e640008001104 */
[----:B-1----:R-:W-:Y:S05]  /*31d0*/  @!P0 BRA `(.L_x_64) ;  /* 0x0000005800948947 */ /* 0x002fea0003800000 */
.L_x_63:
[----:B------:R-:W2:Y:S01]  /*31e0*/  LDS R5, [UR37+0x120] ;  /* 0x00012025ff057984 */ /* 0x000ea20008000800 */
[----:B-1----:R-:W-:Y:S02]  /*31f0*/  HFMA2 R2, -RZ, RZ, 0, 5.9604644775390625e-08 ;  /* 0x00000001ff027431 */ /* 0x002fe400000001ff */
[----:B------:R-:W-:Y:S01]  /*3200*/  IMAD.MOV.U32 R3, RZ, RZ, 0xffff ;  /* 0x0000ffffff037424 */ /* 0x000fe200078e00ff */
[----:B------:R-:W-:Y:S01]  /*3210*/  UPRMT UR5, UR8, 0x654, UR6 ;  /* 0x0000065408057896 */ /* 0x000fe20008000006 */
[----:B--2---:R-:W-:-:S03]  /*3220*/  IMAD.SHL.U32 R4, R5, 0x20, RZ ;  /* 0x0000002005047824 */ /* 0x004fc600078e00ff */
[-C--:B------:R-:W-:Y:S02]  /*3230*/  SHF.L.U32 R3, R3, R5.reuse, RZ ;  /* 0x0000000503037219 */ /* 0x080fe400000006ff */
[----:B------:R-:W-:Y:S01]  /*3240*/  SHF.L.U32 R5, R2, R5, RZ ;  /* 0x0000000502057219 */ /* 0x000fe200000006ff */
[----:B------:R2:W-:Y:S04]  /*3250*/  STS [UR37+0x120], R4 ;  /* 0x00012004ff007988 */ /* 0x0005e80008000825 */
[----:B------:R2:W-:Y:S04]  /*3260*/  ATOMS.OR RZ, [UR4+0x14], R3 ;  /* 0x00001403ffff798c */ /* 0x0005e8000b000004 */
[----:B------:R2:W-:Y:S01]  /*3270*/  ATOMS.OR RZ, [UR4+0x18], R5 ;  /* 0x00001805ffff798c */ /* 0x0005e2000b000004 */
[----:B------:R-:W-:Y:S03]  /*3280*/  SYNCS.ARRIVE.TRANS64.RED.A1T0 RZ, [UR5], RZ ;  /* 0x000000ffffff79a7 */ /* 0x000fe60008100405 */
[----:B------:R2:W-:Y:S01]  /*3290*/  ATOMS.XOR RZ, [UR4+0x10], R2 ;  /* 0x00001002ffff798c */ /* 0x0005e2000b800004 */
[----:B------:R-:W-:Y:S05]  /*32a0*/  BRA `(.L_x_61) ;  /* 0x0000000000107947 */ /* 0x000fea0003800000 */
.L_x_54:
[----:B------:R-:W-:-:S05]  /*32b0*/  MOV R2, 0xffffffff ;  /* 0xffffffff00027802 */ /* 0x000fca0000000f00 */
[----:B------:R1:W-:Y:S02]  /*32c0*/  STS [UR37+0x120], R2 ;  /* 0x00012002ff007988 */ /* 0x0003e40008000825 */
[----:B-1----:R-:W-:Y:S02]  /*32d0*/  MOV R2, 0x32f0 ;  /* 0x000032f000027802 */ /* 0x002fe40000000f00 */
[----:B-----5:R-:W-:Y:S05]  /*32e0*/  CALL.REL.NOINC `($__internal_1_$__cuda_sm10x_tcgen05_guardrail_trap_phase_invalid_during_alloc) ;  /* 0x0000006000687944 */ /* 0x020fea0003c00000 */
.L_x_61:
[----:B------:R-:W-:Y:S05]  /*32f0*/  WARPSYNC.ALL ;  /* 0x0000000000007948 */ /* 0x000fea0003800000 */
[----:B------:R-:W3:Y:S01]  /*3300*/  S2UR UR5, SR_CgaCtaId ;  /* 0x00000000000579c3 */ /* 0x000ee20000008800 */
[----:B------:R-:W-:Y:S01]  /*3310*/  UMOV UR4, 0x400 ;  /* 0x0000040000047882 */ /* 0x000fe20000000000 */
[----:B------:R-:W-:-:S06]  /*3320*/  NOP ;  /* 0x0000000000007918 */ /* 0x000fcc0000000000 */
[----:B------:R-:W-:Y:S06]  /*3330*/  BAR.ARV 0x6, 0xa0 ;  /* 0x0182800000007b1d */ /* 0x000fec0000002000 */
[----:B------:R-:W4:Y:S01]  /*3340*/  LDCU UR6, c[0x0][0x38c] ;  /* 0x00007180ff0677ac */ /* 0x000f220008000800 */
[----:B------:R-:W-:Y:S01]  /*3350*/  LOP3.LUT R0, R0, 0xffff, RZ, 0xc0, !PT ;  /* 0x0000ffff00007812 */ /* 0x000fe200078ec0ff */
[----:B-1----:R-:W-:Y:S01]  /*3360*/  IMAD.MOV.U32 R9, RZ, RZ, 0x1 ;  /* 0x00000001ff097424 */ /* 0x002fe200078e00ff */
[----:B------:R-:W-:Y:S01]  /*3370*/  LOP3.LUT R8, R8, 0xffff, RZ, 0xc0, !PT ;  /* 0x0000ffff08087812 */ /* 0x000fe200078ec0ff */
[----:B------:R-:W-:Y:S01]  /*3380*/  UMOV UR17, URZ ;  /* 0x000000ff00117c82 */ /* 0x000fe20008000000 */
[----:B------:R-:W-:Y:S01]  /*3390*/  R2UR UR11, R0 ;  /* 0x00000000000b72ca */ /* 0x000fe200000e0000 */
[----:B------:R-:W-:Y:S01]  /*33a0*/  UMOV UR16, URZ ;  /* 0x000000ff00107c82 */ /* 0x000fe20008000000 */
[----:B------:R-:W-:Y:S01]  /*33b0*/  R2UR UR12, R8 ;  /* 0x00000000080c72ca */ /* 0x000fe200000e0000 */
[----:B------:R-:W-:Y:S01]  /*33c0*/  IMAD.MOV.U32 R8, RZ, RZ, RZ ;  /* 0x000000ffff087224 */ /* 0x000fe200078e00ff */
[----:B------:R-:W-:Y:S01]  /*33d0*/  UMOV UR15, URZ ;  /* 0x000000ff000f7c82 */ /* 0x000fe20008000000 */
[----:B---3--:R-:W-:-:S02]  /*33e0*/  ULEA UR5, UR5, UR4, 0x18 ;  /* 0x0000000405057291 */ /* 0x008fc4000f8ec0ff */
[----:B------:R-:W-:Y:S02]  /*33f0*/  UISETP.NE.AND UP2, UPT, UR9, URZ, UPT ;  /* 0x000000ff0900728c */ /* 0x000fe4000bf45270 */
[----:B------:R-:W-:Y:S02]  /*3400*/  UIADD3 UR20, UPT, UPT, UR5, 0x4300, URZ ;  /* 0x0000430005147890 */ /* 0x000fe4000fffe0ff */
[----:B------:R-:W-:Y:S02]  /*3410*/  UIADD3 UR19, UPT, UPT, UR5, 0x8300, URZ ;  /* 0x0000830005137890 */ /* 0x000fe4000fffe0ff */
[----:B----4-:R-:W-:Y:S01]  /*3420*/  UIADD3 UR6, UPT, UPT, UR6, 0x3f, URZ ;  /* 0x0000003f06067890 */ /* 0x010fe2000fffe0ff */
[----:B--2---:R-:W1:Y:S01]  /*3430*/  LDS R2, [UR5+0x120] ;  /* 0x00012005ff027984 */ /* 0x004e620008000800 */
[----:B------:R-:W-:Y:S02]  /*3440*/  USHF.R.U32.HI UR20, URZ, 0x4, UR20 ;  /* 0x00000004ff147899 */ /* 0x000fe40008011614 */
[----:B------:R-:W-:-:S02]  /*3450*/  USHF.R.S32.HI UR4, URZ, 0x1f, UR6 ;  /* 0x0000001fff047899 */ /* 0x000fc40008011406 */
[----:B------:R-:W-:Y:S02]  /*3460*/  USHF.R.U32.HI UR19, URZ, 0x4, UR19 ;  /* 0x00000004ff137899 */ /* 0x000fe40008011613 */
[----:B------:R-:W-:Y:S01]  /*3470*/  ULEA.HI UR4, UR4, UR6, URZ, 0x6 ;  /* 0x0000000604047291 */ /* 0x000fe2000f8f30ff */
[----:B------:R-:W-:Y:S01]  /*3480*/  UMOV UR28, 0x0 ;  /* 0x00000000001c7882 */ /* 0x000fe20000000000 */
[----:B------:R-:W-:Y:S02]  /*3490*/  UMOV UR29, 0x8218010 ;  /* 0x08218010001d7882 */ /* 0x000fe40000000000 */
[----:B------:R-:W-:Y:S02]  /*34a0*/  USHF.R.S32.HI UR4, URZ, 0x6, UR4 ;  /* 0x00000006ff047899 */ /* 0x000fe40008011404 */
[----:B------:R-:W-:Y:S02]  /*34b0*/  ULOP3.LUT UR20, UR20, 0x3fff, URZ, 0xc0, !UPT ;  /* 0x00003fff14147892 */ /* 0x000fe4000f8ec0ff */
[----:B------:R-:W-:-:S02]  /*34c0*/  UISETP.LT.AND UP0, UPT, UR4, 0x1, UPT ;  /* 0x000000010400788c */ /* 0x000fc4000bf01270 */
[----:B------:R-:W-:Y:S02]  /*34d0*/  ULOP3.LUT UR19, UR19, 0x3fff, URZ, 0xc0, !UPT ;  /* 0x00003fff13137892 */ /* 0x000fe4000f8ec0ff */
[----:B------:R-:W-:Y:S01]  /*34e0*/  USEL UR18, UR4, 0x1, !UP0 ;  /* 0x0000000104127887 */ /* 0x000fe2000c000000 */
[----:B------:R-:W-:Y:S01]  /*34f0*/  UMOV UR26, 0x0 ;  /* 0x00000000001a7882 */ /* 0x000fe20000000000 */
[----:B------:R-:W-:Y:S01]  /*3500*/  UMOV UR27, 0x8218010 ;  /* 0x08218010001b7882 */ /* 0x000fe20000000000 */
[----:B------:R-:W-:Y:S01]  /*3510*/  UMOV UR24, 0x0 ;  /* 0x0000000000187882 */ /* 0x000fe20000000000 */
[----:B------:R-:W-:Y:S01]  /*3520*/  UMOV UR25, 0x8218010 ;  /* 0x0821801000197882 */ /* 0x000fe20000000000 */
[----:B------:R-:W-:Y:S01]  /*3530*/  UMOV UR22, 0x0 ;  /* 0x0000000000167882 */ /* 0x000fe20000000000 */
[----:B------:R-:W-:Y:S01]  /*3540*/  UMOV UR23, 0x8218010 ;  /* 0x0821801000177882 */ /* 0x000fe20000000000 */
[----:B-1----:R-:W-:Y:S02]  /*3550*/  R2UR UR21, R2 ;  /* 0x00000000021572ca */ /* 0x002fe400000e0000 */
[----:B------:R-:W-:-:S13]  /*3560*/  CS2R R2, SRZ ;  /* 0x0000000000027805 */ /* 0x000fda000001ff00 */
.L_x_72:
[C---:B------:R-:W-:Y:S02]  /*3570*/  LEA R0, R8.reuse, UR5, 0x3 ;  /* 0x0000000508007c11 */ /* 0x040fe4000f8e18ff */
[----:B------:R-:W-:Y:S02]  /*3580*/  SHF.L.U32 R5, R3, 0x1f, RZ ;  /* 0x0000001f03057819 */ /* 0x000fe400000006ff */
[----:B------:R-:W-:Y:S02]  /*3590*/  LEA R4, R8, UR5, 0x4 ;  /* 0x0000000508047c11 */ /* 0x000fe4000f8e20ff */
[----:B------:R-:W1:Y:S02]  /*35a0*/  SYNCS.PHASECHK.TRANS64.TRYWAIT P0, [R0+URZ+0x70], R5 ;  /* 0x00007005000075a7 */ /* 0x000e6400080011ff */
[----:B-1-34-:R-:W-:Y:S05]  /*35b0*/  @!P0 BRA `(.L_x_65) ;  /* 0x0000005400b48947 */ /* 0x01afea0003800000 */
.L_x_161:
[----:B-1----:R-:W1:Y:S01]  /*35c0*/  LDS.128 R4, [R4+0x100] ;  /* 0x0001000004047984 */ /* 0x002e620000000c00 */
[----:B------:R-:W-:Y:S02]  /*35d0*/  VIADD R0, R0, 0x80 ;  /* 0x0000008000007836 */ /* 0x000fe40000000000 */
[----:B------:R-:W-:Y:S01]  /*35e0*/  VIADD R8, R8, 0x1 ;  /* 0x0000000108087836 */ /* 0x000fe20000000000 */
[----:B------:R-:W-:Y:S01]  /*35f0*/  @!PT LDS RZ, [RZ] ;  /* 0x00000000fffff984 */ /* 0x000fe20000000800 */
[----:B------:R-:W-:Y:S01]  /*3600*/  @!PT LDS RZ, [RZ] ;  /* 0x00000000fffff984 */ /* 0x000fe20000000800 */
[----:B------:R-:W-:Y:S01]  /*3610*/  @!PT LDS RZ, [RZ] ;  /* 0x00000000fffff984 */ /* 0x000fe20000000800 */
[----:B------:R-:W-:Y:S01]  /*3620*/  @!PT LDS RZ, [RZ] ;  /* 0x00000000fffff984 */ /* 0x000fe20000000800 */
[----:B------:R2:W-:Y:S06]  /*3630*/  MEMBAR.ALL.CTA ;  /* 0x0000000000007992 */ /* 0x0005ec0000008000 */
[----:B--2---:R-:W2:Y:S01]  /*3640*/  FENCE.VIEW.ASYNC.S ;  /* 0x00000000000073c6 */ /* 0x004ea20000000000 */
[----:B------:R-:W-:-:S04]  /*3650*/  PRMT R0, RZ, 0x654, R0 ;  /* 0x00000654ff007816 */ /* 0x000fc80000000000 */
[----:B--2---:R2:W-:Y:S01]  /*3660*/  SYNCS.ARRIVE.TRANS64.RED.A1T0 RZ, [R0+URZ], RZ ;  /* 0x000000ff00ff79a7 */ /* 0x0045e200081004ff */
[----:B-1----:R-:W-:Y:S01]  /*3670*/  LOP3.LUT P1, RZ, R6, 0x1, RZ, 0xc0, !PT ;  /* 0x0000000106ff7812 */ /* 0x002fe2000782c0ff */
[----:B--2---:R-:W-:-:S12]  /*3680*/  BRA.U UP2, `(.L_x_66) ;  /* 0x0000000502087547 */ /* 0x004fd8000b800000 */
[----:B------:R-:W1:Y:S01]  /*3690*/  LDCU UR6, c[0x0][0x38c] ;  /* 0x00007180ff0677ac */ /* 0x000e620008000800 */
[----:B------:R-:W-:Y:S02]  /*36a0*/  PLOP3.LUT P2, PT, PT, PT, PT, 0x80, 0x8 ;  /* 0x000000000008781c */ /* 0x000fe40003f4f070 */
[----:B------:R-:W-:Y:S01]  /*36b0*/  SHF.L.U32 R5, R9, 0x1f, RZ ;  /* 0x0000001f09057819 */ /* 0x000fe200000006ff */
[----:B------:R-:W-:Y:S02]  /*36c0*/  ULEA UR7, UR17, UR5, 0x3 ;  /* 0x0000000511077291 */ /* 0x000fe4000f8e18ff */
[----:B------:R-:W-:Y:S02]  /*36d0*/  ULEA UR10, UR17, UR21, 0x6 ;  /* 0x00000015110a7291 */ /* 0x000fe4000f8e30ff */
[----:B-1----:R-:W-:-:S06]  /*36e0*/  UISETP.GE.AND UP0, UPT, UR6, 0x1, UPT ;  /* 0x000000010600788c */ /* 0x002fcc000bf06270 */
[----:B------:R-:W-:-:S05]  /*36f0*/  PLOP3.LUT P0, PT, PT, PT, UP0, 0x80, 0x8 ;  /* 0x000000000008781c */ /* 0x000fca0003f0f008 */
[----:B------:R-:W-:-:S08]  /*3700*/  @UP0 ULEA UR6, UR16, UR5, 0x3 ;  /* 0x0000000510060291 */ /* 0x000fd0000f8e18ff */
[----:B------:R-:W-:-:S04]  /*3710*/  @P0 SHF.L.U32 R0, R2, 0x1f, RZ ;  /* 0x0000001f02000819 */ /* 0x000fc800000006ff */
[----:B------:R1:W2:Y:S01]  /*3720*/  @P0 SYNCS.PHASECHK.TRANS64.TRYWAIT P2, [UR6], R0 ;  /* 0x00000000ff0005a7 */ /* 0x0002a20008041106 */
[----:B------:R-:W3:Y:S02]  /*3730*/  SYNCS.PHASECHK.TRANS64.TRYWAIT P0, [UR7+0xb0], R5 ;  /* 0x0000b005ff0075a7 */ /* 0x000ee40008001107 */
[----:B-123--:R-:W-:Y:S05]  /*3740*/  @!P0 BRA `(.L_x_67) ;  /* 0x0000005400648947 */ /* 0x00efea0003800000 */
.L_x_163:
[----:B------:R-:W-:Y:S01]  /*3750*/  UMOV UR14, UR15 ;  /* 0x0000000f000e7c82 */ /* 0x000fe20008000000 */
[----:B------:R-:W-:Y:S05]  /*3760*/  BRA.U !UP0, `(.L_x_68) ;  /* 0x0000000108c07547 */ /* 0x000fea000b800000 */
[----:B------:R-:W-:Y:S02]  /*3770*/  UIADD3 UR14, UPT, UPT, UR18, UR15, URZ ;  /* 0x0000000f120e7290 */ /* 0x000fe4000fffe0ff */
[----:B------:R-:W-:Y:S01]  /*3780*/  UPLOP3.LUT UP3, UPT, UPT, UPT, UPT, 0x40, 0x4 ;  /* 0x000000000004789c */ /* 0x000fe20003f6e870 */
[----:B------:R-:W-:Y:S01]  /*3790*/  UMOV UR13, UR4 ;  /* 0x00000004000d7c82 */ /* 0x000fe20008000000 */
[----:B------:R-:W-:-:S09]  /*37a0*/  UMOV UR46, UR16 ;  /* 0x00000010002e7c82 */ /* 0x000fd20008000000 */
.L_x_71:
[----:B--2---:R-:W-:Y:S01]  /*37b0*/  ULEA UR6, UR46, UR5, 0x3 ;  /* 0x000000052e067291 */ /* 0x004fe2000f8e18ff */
[----:B---3--:R-:W-:Y:S11]  /*37c0*/  @P2 BRA `(.L_x_69) ;  /* 0x00000000000c2947 */ /* 0x008ff60003800000 */
[----:B-1----:R-:W-:Y:S04]  /*37d0*/  SHF.L.U32 R5, R2, 0x1f, RZ ;  /* 0x0000001f02057819 */ /* 0x002fe800000006ff */
[----:B------:R-:W1:Y:S02]  /*37e0*/  SYNCS.PHASECHK.TRANS64.TRYWAIT P0, [UR6], R5 ;  /* 0x00000005ff0075a7 */ /* 0x000e640008001106 */
[----:B-1----:R-:W-:Y:S05]  /*37f0*/  @!P0 BRA `(.L_x_70) ;  /* 0x0000005400508947 */ /* 0x002fea0003800000 */
.L_x_69:
[----:B------:R-:W-:Y:S01]  /*3800*/  UISETP.NE.AND UP0, UPT, UR13, 0x1, UPT ;  /* 0x000000010d00788c */ /* 0x000fe2000bf05270 */
[----:B------:R-:W-:Y:S01]  /*3810*/  PLOP3.LUT P2, PT, PT, PT, PT, 0x80, 0x8 ;  /* 0x000000000008781c */ /* 0x000fe20003f4f070 */
[----:B------:R-:W-:Y:S02]  /*3820*/  UIADD3 UR16, UPT, UPT, UR46, 0x1, URZ ;  /* 0x000000012e107890 */ /* 0x000fe4000fffe0ff */
[----:B------:R-:W-:Y:S02]  /*3830*/  ULEA UR32, UR46, UR20, 0x9 ;  /* 0x000000142e207291 */ /* 0x000fe4000f8e48ff */
[----:B------:R-:W-:Y:S01]  /*3840*/  UISETP.NE.AND UP1, UPT, UR16, 0x2, UPT ;  /* 0x000000021000788c */ /* 0x000fe2000bf25270 */
[----:B------:R-:W-:Y:S01]  /*3850*/  PLOP3.LUT P0, PT, PT, PT, UP0, 0x80, 0x8 ;  /* 0x000000000008781c */ /* 0x000fe20003f0f008 */
[----:B------:R-:W-:Y:S02]  /*3860*/  UIADD3 UR44, UPT, UPT, UR32, 0x80, URZ ;  /* 0x00000080202c7890 */ /* 0x000fe4000fffe0ff */
[----:B------:R-:W-:Y:S02]  /*3870*/  USEL UR31, URZ, 0x1, UP1 ;  /* 0x00000001ff1f7887 */ /* 0x000fe40008800000 */
[----:B------:R-:W-:Y:S02]  /*3880*/  USEL UR16, UR16, URZ, UP1 ;  /* 0x000000ff10107287 */ /* 0x000fe40008800000 */
[----:B------:R-:W-:Y:S02]  /*3890*/  UIADD3 UR40, UPT, UPT, UR32, 0x100, URZ ;  /* 0x0000010020287890 */ /* 0x000fe4000fffe0ff */
[----:B------:R-:W-:Y:S01]  /*38a0*/  @UP0 ULEA UR30, UR16, UR5, 0x3 ;  /* 0x00000005101e0291 */ /* 0x000fe2000f8e18ff */
[----:B------:R-:W-:Y:S01]  /*38b0*/  LOP3.LUT R2, R2, UR31, RZ, 0x3c, !PT ;  /* 0x0000001f02027c12 */ /* 0x000fe2000f8e3cff */
[----:B------:R-:W-:Y:S02]  /*38c0*/  UIADD3 UR36, UPT, UPT, UR32, 0x180, URZ ;  /* 0x0000018020247890 */ /* 0x000fe4000fffe0ff */
[----:B------:R-:W-:Y:S01]  /*38d0*/  UIADD3 UR6, UPT, UPT, UR6, 0x10, URZ ;  /* 0x0000001006067890 */ /* 0x000fe2000fffe0ff */
[----:B-1----:R-:W-:Y:S01]  /*38e0*/  @P0 SHF.L.U32 R0, R2, 0x1f, RZ ;  /* 0x0000001f02000819 */ /* 0x002fe200000006ff */
[----:B------:R-:W-:Y:S02]  /*38f0*/  UIADD3 UR15, UPT, UPT, UR15, 0x1, URZ ;  /* 0x000000010f0f7890 */ /* 0x000fe4000fffe0ff */
[----:B------:R-:W-:Y:S01]  /*3900*/  UIADD3 UR13, UPT, UPT, UR13, -0x1, URZ ;  /* 0xffffffff0d0d7890 */ /* 0x000fe2000fffe0ff */
[----:B------:R2:W3:Y:S01]  /*3910*/  @P0 SYNCS.PHASECHK.TRANS64.TRYWAIT P2, [UR30], R0 ;  /* 0x00000000ff0005a7 */ /* 0x0004e2000804111e */
[----:B------:R-:W-:Y:S02]  /*3920*/  ULEA UR30, UR46, UR19, 0x9 ;  /* 0x000000132e1e7291 */ /* 0x000fe4000f8e48ff */
[----:B------:R-:W-:Y:S02]  /*3930*/  UISETP.NE.AND UP0, UPT, UR15, UR14, UPT ;  /* 0x0000000e0f00728c */ /* 0x000fe4000bf05270 */
[----:B------:R-:W-:Y:S02]  /*3940*/  UIADD3 UR42, UPT, UPT, UR30, 0x80, URZ ;  /* 0x000000801e2a7890 */ /* 0x000fe4000fffe0ff */
[----:B------:R-:W-:Y:S02]  /*3950*/  UIADD3 UR38, UPT, UPT, UR30, 0x100, URZ ;  /* 0x000001001e267890 */ /* 0x000fe4000fffe0ff */
[----:B------:R-:W-:Y:S01]  /*3960*/  UIADD3 UR34, UPT, UPT, UR30, 0x180, URZ ;  /* 0x000001801e227890 */ /* 0x000fe2000fffe0ff */
[----:B------:R-:W-:Y:S01]  /*3970*/  UMOV UR33, 0x40004040 ;  /* 0x4000404000217882 */ /* 0x000fe20000000000 */
[----:B------:R-:W-:Y:S01]  /*3980*/  UMOV UR31, 0x40004040 ;  /* 0x40004040001f7882 */ /* 0x000fe20000000000 */
[----:B------:R-:W-:Y:S01]  /*3990*/  UMOV UR45, 0x40004040 ;  /* 0x40004040002d7882 */ /* 0x000fe20000000000 */
[----:B------:R2:W-:Y:S01]  /*39a0*/  UTCHMMA.2CTA gdesc[UR32], gdesc[UR30], tmem[UR10], tmem[UR28], idesc[UR29], UP3 ;  /* 0x00ff1c1e200075ea */ /* 0x0005e20009a0000a */
[----:B------:R-:W-:Y:S01]  /*39b0*/  UPLOP3.LUT UP3, UPT, UPT, UPT, UPT, 0x80, 0x8 ;  /* 0x000000000008789c */ /* 0x000fe20003f6f070 */
[----:B------:R-:W-:Y:S01]  /*39c0*/  UMOV UR43, 0x40004040 ;  /* 0x40004040002b7882 */ /* 0x000fe20000000000 */
[----:B------:R-:W-:Y:S01]  /*39d0*/  UMOV UR41, 0x40004040 ;  /* 0x4000404000297882 */ /* 0x000fe20000000000 */
[----:B------:R2:W-:Y:S01]  /*39e0*/  UTCHMMA.2CTA gdesc[UR44], gdesc[UR42], tmem[UR10], tmem[UR26], idesc[UR27], UPT ;  /* 0x00ff1a2a2c0075ea */ /* 0x0005e2000ba0000a */
[----:B------:R-:W-:Y:S01]  /*39f0*/  UMOV UR39, 0x40004040 ;  /* 0x4000404000277882 */ /* 0x000fe20000000000 */
[----:B------:R-:W-:Y:S01]  /*3a00*/  UMOV UR37, 0x40004040 ;  /* 0x4000404000257882 */ /* 0x000fe20000000000 */
[----:B------:R-:W-:Y:S01]  /*3a10*/  UMOV UR35, 0x40004040 ;  /* 0x4000404000237882 */ /* 0x000fe20000000000 */
[----:B------:R2:W-:Y:S01]  /*3a20*/  UTCHMMA.2CTA gdesc[UR40], gdesc[UR38], tmem[UR10], tmem[UR24], idesc[UR25], UPT ;  /* 0x00ff1826280075ea */ /* 0x0005e2000ba0000a */
[----:B------:R2:W-:Y:S01]  /*3a30*/  UTCHMMA.2CTA gdesc[UR36], gdesc[UR34], tmem[UR10], tmem[UR22], idesc[UR23], UPT ;  /* 0x00ff1622240075ea */ /* 0x0005e2000ba0000a */
[----:B------:R2:W-:Y:S01]  /*3a40*/  UTCBAR.2CTA.MULTICAST [UR6], URZ, UR12 ;  /* 0x000000ff060073e9 */ /* 0x0005e2000820080c */
[----:B------:R-:W-:Y:S01]  /*3a50*/  UMOV UR46, UR16 ;  /* 0x00000010002e7c82 */ /* 0x000fe20008000000 */
[----:B------:R-:W-:Y:S05]  /*3a60*/  BRA.U UP0, `(.L_x_71) ;  /* 0xfffffffd00507547 */ /* 0x000fea000b83ffff */
.L_x_68:
[----:B------:R-:W-:Y:S01]  /*3a70*/  UIADD3 UR7, UPT, UPT, UR7, 0x90, URZ ;  /* 0x0000009007077890 */ /* 0x000fe2000fffe0ff */
[----:B------:R-:W-:-:S08]  /*3a80*/  UMOV UR15, UR14 ;  /* 0x0000000e000f7c82 */ /* 0x000fd00008000000 */
[----:B------:R4:W-:Y:S01]  /*3a90*/  UTCBAR.2CTA.MULTICAST [UR7], URZ, UR11 ;  /* 0x000000ff070073e9 */ /* 0x0009e2000820080b */
[----:B------:R-:W-:Y:S02]  /*3aa0*/  NOP ;  /* 0x0000000000007918 */ /* 0x000fe40000000000 */
.L_x_66:
[----:B------:R-:W-:Y:S01]  /*3ab0*/  UIADD3 UR17, UPT, UPT, UR17, 0x1, URZ ;  /* 0x0000000111117890 */ /* 0x000fe2000fffe0ff */
[----:B------:R-:W-:-:S03]  /*3ac0*/  ISETP.NE.AND P0, PT, R8, 0x2, PT ;  /* 0x000000020800780c */ /* 0x000fc60003f05270 */
[----:B------:R-:W-:Y:S01]  /*3ad0*/  UISETP.NE.AND UP0, UPT, UR17, 0x4, UPT ;  /* 0x000000041100788c */ /* 0x000fe2000bf05270 */
[----:B-12---:R-:W-:Y:S02]  /*3ae0*/  SEL R0, RZ, 0x1, P0 ;  /* 0x00000001ff007807 */ /* 0x006fe40000000000 */
[----:B------:R-:W-:Y:S01]  /*3af0*/  SEL R8, R8, RZ, P0 ;  /* 0x000000ff08087207 */ /* 0x000fe20000000000 */
[----:B------:R-:W-:Y:S01]  /*3b00*/  USEL UR6, URZ, 0x1, UP0 ;  /* 0x00000001ff067887 */ /* 0x000fe20008000000 */
[----:B------:R-:W-:Y:S01]  /*3b10*/  LOP3.LUT R3, R3, R0, RZ, 0x3c, !PT ;  /* 0x0000000003037212 */ /* 0x000fe200078e3cff */
[----:B------:R-:W-:-:S04]  /*3b20*/  USEL UR17, UR17, URZ, UP0 ;  /* 0x000000ff11117287 */ /* 0x000fc80008000000 */
[----:B------:R-:W-:Y:S01]  /*3b30*/  LOP3.LUT R9, R9, UR6, RZ, 0x3c, !PT ;  /* 0x0000000609097c12 */ /* 0x000fe2000f8e3cff */
[----:B------:R-:W-:Y:S07]  /*3b40*/  @P1 BRA `(.L_x_72) ;  /* 0xfffffff800881947 */ /* 0x000fee000383ffff */
[----:B------:R-:W1:Y:S01]  /*3b50*/  S2UR UR4, SR_CgaCtaId ;  /* 0x00000000000479c3 */ /* 0x000e620000008800 */
[----:B------:R-:W-:Y:S01]  /*3b60*/  ELECT P0, URZ, PT ;  /* 0x0000000000ff782f */ /* 0x000fe20003800000 */
[----:B------:R-:W-:Y:S01]  /*3b70*/  HFMA2 R0, -RZ, RZ, 0, 5.9604644775390625e-08 ;  /* 0x00000001ff007431 */ /* 0x000fe200000001ff */
[----:B------:R-:W-:-:S05]  /*3b80*/  UMOV UR6, 0x40 ;  /* 0x0000004000067882 */ /* 0x000fca0000000000 */
[----:B------:R-:W-:Y:S01]  /*3b90*/  UVIRTCOUNT.DEALLOC.SMPOOL 0x80 ;  /* 0x000000800000784c */ /* 0x000fe20000000000 */
[----:B------:R-:W-:Y:S02]  /*3ba0*/  UISETP.NE.AND UP0, UPT, UR9, URZ, UPT ;  /* 0x000000ff0900728c */ /* 0x000fe4000bf05270 */
[----:B-1----:R-:W-:-:S09]  /*3bb0*/  ULEA UR4, UR4, UR6, 0x18 ;  /* 0x0000000604047291 */ /* 0x002fd2000f8ec0ff */
[----:B------:R1:W-:Y:S01]  /*3bc0*/  @P0 STS.U8 [UR4+0x1c], R0 ;  /* 0x00001c00ff000988 */ /* 0x0003e20008000004 */
[----:B------:R-:W-:Y:S05]  /*3bd0*/  BRA.U UP0, `(.L_x_73) ;  /* 0x0000000100a07547 */ /* 0x000fea000b800000 */
[----:B------:R-:W-:Y:S01]  /*3be0*/  UIADD3 UR6, UPT, UPT, UR5, 0xb0, URZ ;  /* 0x000000b005067890 */ /* 0x000fe2000fffe0ff */
[----:B------:R-:W-:-:S03]  /*3bf0*/  SHF.L.U32 R3, R9, 0x1f, RZ ;  /* 0x0000001f09037819 */ /* 0x000fc600000006ff */
[----:B----4-:R-:W-:-:S09]  /*3c00*/  ULEA UR7, UR17, UR6, 0x3 ;  /* 0x0000000611077291 */ /* 0x010fd2000f8e18ff */
[----:B------:R-:W2:Y:S02]  /*3c10*/  SYNCS.PHASECHK.TRANS64.TRYWAIT P0, [UR7], R3 ;  /* 0x00000003ff0075a7 */ /* 0x000ea40008001107 */
[----:B--2---:R-:W-:Y:S05]  /*3c20*/  @!P0 BRA `(.L_x_74) ;  /* 0x00000050005c8947 */ /* 0x004fea0003800000 */
.L_x_166:
[----:B------:R-:W-:-:S04]  /*3c30*/  UIADD3 UR9, UPT, UPT, UR17, 0x1, URZ ;  /* 0x0000000111097890 */ /* 0x000fc8000fffe0ff */
[----:B------:R-:W-:-:S04]  /*3c40*/  UISETP.NE.AND UP1, UPT, UR9, 0x4, UPT ;  /* 0x000000040900788c */ /* 0x000fc8000bf25270 */
[----:B------:R-:W-:Y:S02]  /*3c50*/  USEL UR10, URZ, 0x1, UP1 ;  /* 0x00000001ff0a7887 */ /* 0x000fe40008800000 */
[----:B------:R-:W-:-:S04]  /*3c60*/  USEL UR9, UR9, URZ, UP1 ;  /* 0x000000ff09097287 */ /* 0x000fc80008800000 */
[----:B------:R-:W-:Y:S01]  /*3c70*/  ULEA UR7, UR9, UR6, 0x3 ;  /* 0x0000000609077291 */ /* 0x000fe2000f8e18ff */
[----:B------:R-:W-:-:S04]  /*3c80*/  LOP3.LUT R2, R9, UR10, RZ, 0x3c, !PT ;  /* 0x0000000a09027c12 */ /* 0x000fc8000f8e3cff */
[----:B-1----:R-:W-:-:S04]  /*3c90*/  SHF.L.U32 R3, R2, 0x1f, RZ ;  /* 0x0000001f02037819 */ /* 0x002fc800000006ff */
[----:B------:R-:W1:Y:S02]  /*3ca0*/  SYNCS.PHASECHK.TRANS64.TRYWAIT P0, [UR7], R3 ;  /* 0x00000003ff0075a7 */ /* 0x000e640008001107 */
[----:B-1----:R-:W-:Y:S05]  /*3cb0*/  @!P0 BRA `(.L_x_75) ;  /* 0x0000005000508947 */ /* 0x002fea0003800000 */
.L_x_168:
        /* <DEDUP_REMOVED lines=9> */
.L_x_170:
[----:B------:R-:W-:-:S04]  /*3d50*/  UIADD3 UR9, UPT, UPT, UR9, 0x1, URZ ;  /* 0x0000000109097890 */ /* 0x000fc8000fffe0ff */
[----:B------:R-:W-:-:S04]  /*3d60*/  UISETP.NE.AND UP1, UPT, UR9, 0x4, UPT ;  /* 0x000000040900788c */ /* 0x000fc8000bf25270 */
[----:B------:R-:W-:Y:S02]  /*3d70*/  USEL UR7, URZ, 0x1, UP1 ;  /* 0x00000001ff077887 */ /* 0x000fe40008800000 */
[----:B------:R-:W-:-:S04]  /*3d80*/  USEL UR9, UR9, URZ, UP1 ;  /* 0x000000ff09097287 */ /* 0x000fc80008800000 */
[----:B------:R-:W-:Y:S01]  /*3d90*/  ULEA UR9, UR9, UR6, 0x3 ;  /* 0x0000000609097291 */ /* 0x000fe2000f8e18ff */
[----:B-1----:R-:W-:-:S04]  /*3da0*/  LOP3.LUT R3, R2, UR7, RZ, 0x3c, !PT ;  /* 0x0000000702037c12 */ /* 0x002fc8000f8e3cff */
[----:B------:R-:W-:Y:S01]  /*3db0*/  SHF.L.U32 R3, R3, 0x1f, RZ ;  /* 0x0000001f03037819 */ /* 0x000fe200000006ff */
[----:B------:R-:W-:-:S04]  /*3dc0*/  IMAD.U32 R0, RZ, RZ, UR9 ;  /* 0x00000009ff007e24 */ /* 0x000fc8000f8e00ff */
[----:B------:R1:W2:Y:S03]  /*3dd0*/  SYNCS.PHASECHK.TRANS64.TRYWAIT P0, [R0+URZ], R3 ;  /* 0x00000003000075a7 */ /* 0x0002a600080011ff */
[----:B--2---:R-:W-:Y:S05]  /*3de0*/  @!P0 NANOSLEEP.SYNCS 0x989680 ;  /* 0x009896800000895d */ /* 0x004fea0003900000 */
[----:B------:R-:W2:Y:S02]  /*3df0*/  @!P0 SYNCS.PHASECHK.TRANS64 P0, [R0+URZ], R3 ;  /* 0x00000003000085a7 */ /* 0x000ea400080010ff */
[----:B--2---:R-:W-:Y:S05]  /*3e00*/  @P0 BRA `(.L_x_77) ;  /* 0x0000000000200947 */ /* 0x004fea0003800000 */
.L_x_78:
[----:B--2---:R2:W4:Y:S02]  /*3e10*/  SYNCS.PHASECHK.TRANS64.TRYWAIT P0, [R0+URZ], R3 ;  /* 0x00000003000075a7 */ /* 0x00452400080011ff */
[----:B----4-:R-:W-:Y:S05]  /*3e20*/  @!P0 NANOSLEEP.SYNCS 0x989680 ;  /* 0x009896800000895d */ /* 0x010fea0003900000 */
[----:B------:R-:W4:Y:S02]  /*3e30*/  @!P0 SYNCS.PHASECHK.TRANS64 P0, [R0+URZ], R3 ;  /* 0x00000003000085a7 */ /* 0x000f2400080010ff */
[----:B----4-:R-:W-:Y:S05]  /*3e40*/  @!P0 BRA `(.L_x_78) ;  /* 0xfffffffc00f08947 */ /* 0x010fea000383ffff */
[----:B------:R-:W-:Y:S05]  /*3e50*/  BRA `(.L_x_77) ;  /* 0x00000000000c7947 */ /* 0x000fea0003800000 */
.L_x_73:
[----:B------:R-:W-:-:S04]  /*3e60*/  UIADD3 UR6, UPT, UPT, UR5, 0xf0, URZ ;  /* 0x000000f005067890 */ /* 0x000fc8000fffe0ff */
[----:B------:R-:W-:-:S09]  /*3e70*/  UPRMT UR6, UR8, 0x654, UR6 ;  /* 0x0000065408067896 */ /* 0x000fd20008000006 */
[----:B------:R-:W-:Y:S03]  /*3e80*/  SYNCS.ARRIVE.TRANS64.RED.A1T0 RZ, [UR6], RZ ;  /* 0x000000ffffff79a7 */ /* 0x000fe60008100406 */
.L_x_77:
[----:B-12---:R-:W-:Y:S01]  /*3e90*/  SHF.L.U32 R3, RZ, 0x1f, RZ ;  /* 0x0000001fff037819 */ /* 0x006fe200000006ff */
[----:B------:R-:W-:Y:S01]  /*3ea0*/  UIADD3 UR6, UPT, UPT, UR5, 0xf0, URZ ;  /* 0x000000f005067890 */ /* 0x000fe2000fffe0ff */
[----:B------:R-:W-:Y:S02]  /*3eb0*/  PLOP3.LUT P0, PT, PT, PT, UP0, 0x80, 0x8 ;  /* 0x000000000008781c */ /* 0x000fe40003f0f008 */
[----:B------:R-:W1:Y:S02]  /*3ec0*/  SYNCS.PHASECHK.TRANS64.TRYWAIT P1, [UR5+0xf0], R3 ;  /* 0x0000f003ff0075a7 */ /* 0x000e640008021105 */
[----:B-1----:R-:W-:Y:S09]  /*3ed0*/  @!P1 BRA `(.L_x_79) ;  /* 0x0000004c00f89947 */ /* 0x002ff20003800000 */
.L_x_172:
[----:B------:R-:W-:Y:S01]  /*3ee0*/  @!UP0 UPRMT UR6, UR8, 0x654, UR6 ;  /* 0x0000065408068896 */ /* 0x000fe20008000006 */
[----:B------:R-:W-:Y:S02]  /*3ef0*/  UMOV UR5, 0x1 ;  /* 0x0000000100057882 */ /* 0x000fe40000000000 */
[----:B------:R-:W-:-:S06]  /*3f00*/  UMOV UR8, 0xffff ;  /* 0x0000ffff00087882 */ /* 0x000fcc0000000000 */
[----:B------:R-:W-:Y:S01]  /*3f10*/  @!P0 SYNCS.ARRIVE.TRANS64.RED.A1T0 RZ, [UR6], RZ ;  /* 0x000000ffffff89a7 */ /* 0x000fe20008100406 */
[----:B------:R-:W-:Y:S01]  /*3f20*/  NOP ;  /* 0x0000000000007918 */ /* 0x000fe20000000000 */
[----:B-1----:R-:W1:Y:S01]  /*3f30*/  LDS R0, [UR4+0x14] ;  /* 0x00001404ff007984 */ /* 0x002e620008000800 */
[----:B------:R-:W-:-:S04]  /*3f40*/  ULOP3.LUT UR6, UR21, 0xffff, URZ, 0xc0, !UPT ;  /* 0x0000ffff15067892 */ /* 0x000fc8000f8ec0ff */
[----:B------:R-:W-:-:S04]  /*3f50*/  USHF.R.U32.HI UR6, URZ, 0x5, UR6 ;  /* 0x00000005ff067899 */ /* 0x000fc80008011606 */
[----:B------:R-:W-:Y:S02]  /*3f60*/  USHF.L.U32 UR8, UR8, UR6, URZ ;  /* 0x0000000608087299 */ /* 0x000fe400080006ff */
[----:B------:R-:W-:-:S04]  /*3f70*/  USHF.L.U32 UR5, UR5, UR6, URZ ;  /* 0x0000000605057299 */ /* 0x000fc800080006ff */
[----:B-1----:R-:W-:-:S04]  /*3f80*/  LOP3.LUT R0, R0, UR8, RZ, 0xc0, !PT ;  /* 0x0000000800007c12 */ /* 0x002fc8000f8ec0ff */
[----:B------:R-:W-:-:S13]  /*3f90*/  ISETP.NE.AND P0, PT, R0, UR8, PT ;  /* 0x0000000800007c0c */ /* 0x000fda000bf05270 */
[----:B------:R-:W-:Y:S05]  /*3fa0*/  @P0 BRA `(.L_x_80) ;  /* 0x0000000000580947 */ /* 0x000fea0003800000 */
[----:B------:R-:W1:Y:S02]  /*3fb0*/  LDS R0, [UR4+0x18] ;  /* 0x00001804ff007984 */ /* 0x000e640008000800 */
[----:B-1----:R-:W-:-:S04]  /*3fc0*/  LOP3.LUT R0, R0, UR5, RZ, 0xc0, !PT ;  /* 0x0000000500007c12 */ /* 0x002fc8000f8ec0ff */
[----:B------:R-:W-:-:S13]  /*3fd0*/  ISETP.NE.AND P0, PT, R0, UR5, PT ;  /* 0x0000000500007c0c */ /* 0x000fda000bf05270 */
[----:B------:R-:W-:Y:S05]  /*3fe0*/  @P0 BRA `(.L_x_81) ;  /* 0x00000000003c0947 */ /* 0x000fea0003800000 */
[----:B------:R-:W1:Y:S01]  /*3ff0*/  S2R R2, SR_LANEID ;  /* 0x0000000000027919 */ /* 0x000e620000000000 */
[----:B------:R-:W-:Y:S01]  /*4000*/  ULOP3.LUT UR8, URZ, UR8, URZ, 0x33, !UPT ;  /* 0x00000008ff087292 */ /* 0x000fe2000f8e33ff */
[----:B------:R-:W-:Y:S01]  /*4010*/  LOP3.LUT R4, RZ, UR5, RZ, 0x33, !PT ;  /* 0x00000005ff047c12 */ /* 0x000fe2000f8e33ff */
[----:B----4-:R-:W-:Y:S02]  /*4020*/  VOTEU.ANY UR7, UPT, PT ;  /* 0x0000000000077886 */ /* 0x010fe400038e0100 */
[----:B------:R-:W-:Y:S01]  /*4030*/  UFLO.U32 UR7, UR7 ;  /* 0x00000007000772bd */ /* 0x000fe200080e0000 */
[----:B------:R-:W2:Y:S01]  /*4040*/  REDUX UR5, R4 ;  /* 0x00000000040573c4 */ /* 0x000ea20000000000 */
[----:B------:R-:W-:-:S06]  /*4050*/  IMAD.U32 R0, RZ, RZ, UR8 ;  /* 0x00000008ff007e24 */ /* 0x000fcc000f8e00ff */
[----:B------:R4:W-:Y:S01]  /*4060*/  UTCATOMSWS.AND URZ, UR8 ;  /* 0x0000000800ff79e3 */ /* 0x0009e20008000000 */
[----:B------:R-:W3:Y:S01]  /*4070*/  REDUX UR6, R0 ;  /* 0x00000000000673c4 */ /* 0x000ee20000000000 */
[----:B-1----:R-:W-:Y:S01]  /*4080*/  ISETP.EQ.U32.AND P0, PT, R2, UR7, PT ;  /* 0x0000000702007c0c */ /* 0x002fe2000bf02070 */
[----:B--2---:R-:W-:Y:S01]  /*4090*/  IMAD.U32 R2, RZ, RZ, UR5 ;  /* 0x00000005ff027e24 */ /* 0x004fe2000f8e00ff */
[----:B---3--:R-:W-:-:S11]  /*40a0*/  MOV R3, UR6 ;  /* 0x0000000600037c02 */ /* 0x008fd60008000f00 */
[----:B------:R4:W-:Y:S04]  /*40b0*/  @P0 ATOMS.AND RZ, [UR4+0x14], R3 ;  /* 0x00001403ffff098c */ /* 0x0009e8000a800004 */
[----:B------:R4:W-:Y:S01]  /*40c0*/  @P0 ATOMS.AND RZ, [UR4+0x18], R2 ;  /* 0x00001802ffff098c */ /* 0x0009e2000a800004 */
[----:B------:R-:W-:Y:S05]  /*40d0*/  BRA `(.L_x_82) ;  /* 0x0000000000147947 */ /* 0x000fea0003800000 */
.L_x_81:
[----:B------:R-:W-:Y:S02]  /*40e0*/  MOV R2, 0x4100 ;  /* 0x0000410000027802 */ /* 0x000fe40000000f00 */
[----:B---345:R-:W-:Y:S05]  /*40f0*/  CALL.REL.NOINC `($__internal_0_$__cuda_sm10x_tcgen05_guardrail_trap_col_being_dealloced_not_returned_by_alloc) ;  /* 0x0000005000d87944 */ /* 0x038fea0003c00000 */
[----:B------:R-:W-:Y:S05]  /*4100*/  BRA `(.L_x_82) ;  /* 0x0000000000087947 */ /* 0x000fea0003800000 */
.L_x_80:
[----:B------:R-:W-:Y:S02]  /*4110*/  MOV R2, 0x4130 ;  /* 0x0000413000027802 */ /* 0x000fe40000000f00 */
[----:B---345:R-:W-:Y:S05]  /*4120*/  CALL.REL.NOINC `($__internal_2_$__cuda_sm10x_tcgen05_guardrail_trap_unallocated_columns_being_dealloced) ;  /* 0x0000005000e47944 */ /* 0x038fea0003c00000 */
.L_x_82:
[----:B------:R-:W-:Y:S01]  /*4130*/  NOP ;  /* 0x0000000000007918 */ /* 0x000fe20000000000 */
[----:B----4-:R-:W-:Y:S05]  /*4140*/  EXIT ;  /* 0x000000000000794d */ /* 0x010fea0003800000 */
.L_x_53:
[----:B------:R-:W-:-:S09]  /*4150*/  UISETP.NE.OR UP4, UPT, UR10, 0x3, !UP4 ;  /* 0x000000030a00788c */ /* 0x000fd2000e785670 */
[----:B------:R-:W-:Y:S05]  /*4160*/  BRA.U UP4, `(.L_x_83) ;  /* 0x00000011046c7547 */ /* 0x000fea000b800000 */
[----:B------:R-:W1:Y:S01]  /*4170*/  LDC R0, c[0x0][0xb30] ;  /* 0x0002cc00ff007b82 */ /* 0x000e620000000800 */
[----:B------:R-:W-:Y:S01]  /*4180*/  UMOV UR4, 0x400 ;  /* 0x0000040000047882 */ /* 0x000fe20000000000 */
[----:B------:R-:W-:Y:S01]  /*4190*/  HFMA2 R34, -RZ, RZ, 0, 0 ;  /* 0x00000000ff227431 */ /* 0x000fe200000001ff */
[----:B------:R-:W-:Y:S01]  /*41a0*/  ULEA UR4, UR37, UR4, 0x18 ;  /* 0x0000000425047291 */ /* 0x000fe2000f8ec0ff */
[----:B------:R-:W-:Y:S01]  /*41b0*/  IMAD.MOV.U32 R37, RZ, RZ, 0x1 ;  /* 0x00000001ff257424 */ /* 0x000fe200078e00ff */
[----:B------:R-:W-:Y:S01]  /*41c0*/  MOV R27, 0x1000 ;  /* 0x00001000001b7802 */ /* 0x000fe20000000f00 */
[----:B------:R-:W-:Y:S01]  /*41d0*/  IMAD.MOV.U32 R36, RZ, RZ, RZ ;  /* 0x000000ffff247224 */ /* 0x000fe200078e00ff */
[----:B------:R-:W-:Y:S01]  /*41e0*/  UIADD3 UR5, UPT, UPT, UR4, 0x38, URZ ;  /* 0x0000003804057890 */ /* 0x000fe2000fffe0ff */
[----:B------:R-:W2:Y:S01]  /*41f0*/  LDC R25, c[0x0][0x370] ;  /* 0x0000dc00ff197b82 */ /* 0x000ea20000000800 */
[----:B------:R-:W-:Y:S02]  /*4200*/  UPLOP3.LUT UP0, UPT, UPT, UPT, UPT, 0x40, 0x4 ;  /* 0x000000000004789c */ /* 0x000fe40003f0e870 */
[----:B------:R-:W-:-:S02]  /*4210*/  UIADD3 UR41, UPT, UPT, UR4, 0x20, URZ ;  /* 0x0000002004297890 */ /* 0x000fc4000fffe0ff */
[----:B------:R-:W-:Y:S02]  /*4220*/  UIADD3 UR33, UPT, UPT, UR4, 0x28, URZ ;  /* 0x0000002804217890 */ /* 0x000fe4000fffe0ff */
[----:B------:R-:W-:Y:S01]  /*4230*/  UIADD3 UR25, UPT, UPT, UR4, 0x30, URZ ;  /* 0x0000003004197890 */ /* 0x000fe2000fffe0ff */
[----:B------:R-:W3:Y:S01]  /*4240*/  LDC R2, c[0x0][0xb0c] ;  /* 0x0002c300ff027b82 */ /* 0x000ee20000000800 */
[----:B------:R-:W-:-:S07]  /*4250*/  UPRMT UR5, UR37, 0x654, UR5 ;  /* 0x0000065425057896 */ /* 0x000fce0008000005 */
[----:B------:R-:W4:Y:S01]  /*4260*/  LDC R24, c[0x0][0xb20] ;  /* 0x0002c800ff187b82 */ /* 0x000f220000000800 */
[----:B-1----:R-:W-:-:S07]  /*4270*/  ISETP.NE.AND P1, PT, R0, 0x1, PT ;  /* 0x000000010000780c */ /* 0x002fce0003f25270 */
[----:B------:R-:W1:Y:S08]  /*4280*/  LDC.64 R38, c[0x0][0x348] ;  /* 0x0000d200ff267b82 */ /* 0x000e700000000a00 */
[----:B------:R-:W1:Y:S08]  /*4290*/  LDC.64 R16, c[0x0][0x888] ;  /* 0x00022200ff107b82 */ /* 0x000e700000000a00 */
[----:B------:R-:W1:Y:S08]  /*42a0*/  LDC.64 R22, c[0x0][0xb10] ;  /* 0x0002c400ff167b82 */ /* 0x000e700000000a00 */
[----:B------:R-:W1:Y:S08]  /*42b0*/  LDC.64 R6, c[0x0][0xb18] ;  /* 0x0002c600ff067b82 */ /* 0x000e700000000a00 */
[----:B------:R-:W1:Y:S08]  /*42c0*/  LDC.64 R4, c[0x0][0xb28] ;  /* 0x0002ca00ff047b82 */ /* 0x000e700000000a00 */
[----:B------:R-:W1:Y:S08]  /*42d0*/  LDC.64 R18, c[0x0][0x890] ;  /* 0x00022400ff127b82 */ /* 0x000e700000000a00 */
[----:B--2345:R-:W1:Y:S02]  /*42e0*/  LDC R32, c[0x0][0x374] ;  /* 0x0000dd00ff207b82 */ /* 0x03ce640000000800 */
.L_x_94:
[----:B------:R-:W-:Y:S02]  /*42f0*/  LEA R0, R36, UR4, 0x3 ;  /* 0x0000000424007c11 */ /* 0x000fe4000f8e18ff */
[----:B------:R-:W-:Y:S02]  /*4300*/  SHF.L.U32 R3, R34, 0x1f, RZ ;  /* 0x0000001f22037819 */ /* 0x000fe400000006ff */
[----:B------:R-:W-:Y:S02]  /*4310*/  LEA R28, R36, UR4, 0x4 ;  /* 0x00000004241c7c11 */ /* 0x000fe4000f8e20ff */
[----:B--2---:R-:W2:Y:S02]  /*4320*/  SYNCS.PHASECHK.TRANS64.TRYWAIT P0, [R0+URZ+0x70], R3 ;  /* 0x00007003000075a7 */ /* 0x004ea400080011ff */
[----:B--2---:R-:W-:Y:S05]  /*4330*/  @!P0 BRA `(.L_x_84) ;  /* 0x0000004800f88947 */ /* 0x004fea0003800000 */
.L_x_173:
[----:B------:R-:W-:Y:S01]  /*4340*/  ISETP.GE.AND P0, PT, R26, 0x1, PT ;  /* 0x000000011a00780c */ /* 0x000fe20003f06270 */
[----:B------:R-:W3:Y:S01]  /*4350*/  LDS.128 R28, [R28+0x100] ;  /* 0x000100001c1c7984 */ /* 0x000ee20000000c00 */
[----:B--2---:R-:W-:Y:S01]  /*4360*/  VIADD R0, R0, 0x80 ;  /* 0x0000008000007836 */ /* 0x004fe20000000000 */
[----:B------:R-:W-:Y:S01]  /*4370*/  @!PT LDS RZ, [RZ] ;  /* 0x00000000fffff984 */ /* 0x000fe20000000800 */
[----:B------:R-:W-:Y:S01]  /*4380*/  @!PT LDS RZ, [RZ] ;  /* 0x00000000fffff984 */ /* 0x000fe20000000800 */
[----:B------:R-:W-:Y:S01]  /*4390*/  @!PT LDS RZ, [RZ] ;  /* 0x00000000fffff984 */ /* 0x000fe20000000800 */
[----:B------:R-:W-:Y:S01]  /*43a0*/  @!PT LDS RZ, [RZ] ;  /* 0x00000000fffff984 */ /* 0x000fe20000000800 */
[----:B------:R2:W-:Y:S06]  /*43b0*/  MEMBAR.ALL.CTA ;  /* 0x0000000000007992 */ /* 0x0005ec0000008000 */
[----:B--2---:R-:W2:Y:S01]  /*43c0*/  FENCE.VIEW.ASYNC.S ;  /* 0x00000000000073c6 */ /* 0x004ea20000000000 */
[----:B------:R-:W-:Y:S04]  /*43d0*/  PRMT R0, RZ, 0x654, R0 ;  /* 0x00000654ff007816 */ /* 0x000fe80000000000 */
[----:B--2---:R2:W-:Y:S01]  /*43e0*/  SYNCS.ARRIVE.TRANS64.RED.A1T0 RZ, [R0+URZ], RZ ;  /* 0x000000ff00ff79a7 */ /* 0x0045e200081004ff */
[----:B---3--:R-:W-:Y:S11]  /*43f0*/  LOP3.LUT P3, RZ, R30, 0x1, RZ, 0xc0, !PT ;  /* 0x000000011eff7812 */ /* 0x008ff6000786c0ff */
[----:B------:R-:W-:Y:S02]  /*4400*/  @!UPT UIADD3 URZ, UPT, UPT, URZ, URZ, URZ ;  /* 0x000000fffffff290 */ /* 0x000fe4000fffe0ff */
[----:B------:R-:W-:Y:S02]  /*4410*/  @P3 MOV R13, R28 ;  /* 0x0000001c000d3202 */ /* 0x000fe40000000f00 */
[----:B------:R-:W-:Y:S01]  /*4420*/  @P3 LOP3.LUT R8, R29, 0xffff, RZ, 0xc0, !PT ;  /* 0x0000ffff1d083812 */ /* 0x000fe200078ec0ff */
[----:B--2---:R-:W-:Y:S06]  /*4430*/  @!P0 BRA `(.L_x_85) ;  /* 0x0000000000a48947 */ /* 0x004fec0003800000 */
[----:B-1----:R-:W-:Y:S01]  /*4440*/  IMAD.HI.U32 R41, R32, R7, RZ ;  /* 0x0000000720297227 */ /* 0x002fe200078e00ff */
[----:B------:R-:W-:Y:S02]  /*4450*/  ISETP.NE.AND P0, PT, R6, 0x1, PT ;  /* 0x000000010600780c */ /* 0x000fe40003f05270 */
[----:B------:R-:W-:Y:S01]  /*4460*/  ISETP.NE.AND P2, PT, R26, 0x1, PT ;  /* 0x000000011a00780c */ /* 0x000fe20003f45270 */
[----:B------:R-:W-:Y:S01]  /*4470*/  IMAD.HI.U32 R40, R25, R22, RZ ;  /* 0x0000001619287227 */ /* 0x000fe200078e00ff */
[----:B------:R-:W-:Y:S02]  /*4480*/  SHF.R.U32.HI R41, RZ, R24, R41 ;  /* 0x00000018ff297219 */ /* 0x000fe40000011629 */
[----:B------:R-:W-:Y:S01]  /*4490*/  ISETP.NE.AND P4, PT, R2, 0x1, PT ;  /* 0x000000010200780c */ /* 0x000fe20003f85270 */
[----:B------:R-:W-:Y:S01]  /*44a0*/  IMAD.HI.U32 R42, R13, R22, RZ ;  /* 0x000000160d2a7227 */ /* 0x000fe200078e00ff */
[----:B------:R-:W-:Y:S02]  /*44b0*/  SHF.R.U32.HI R40, RZ, R23, R40 ;  /* 0x00000017ff287219 */ /* 0x000fe40000011628 */
[----:B------:R-:W-:Y:S01]  /*44c0*/  SEL R3, R32, R41, !P0 ;  /* 0x0000002920037207 */ /* 0x000fe20004000000 */
[C---:B------:R-:W-:Y:S01]  /*44d0*/  IMAD.HI.U32 R41, R8.reuse, R7, RZ ;  /* 0x0000000708297227 */ /* 0x040fe200078e00ff */
[----:B------:R-:W-:Y:S02]  /*44e0*/  SEL R11, R25, R40, !P4 ;  /* 0x00000028190b7207 */ /* 0x000fe40006000000 */
[----:B------:R-:W-:Y:S01]  /*44f0*/  SHF.R.U32.HI R42, RZ, R23, R42 ;  /* 0x00000017ff2a7219 */ /* 0x000fe2000001162a */
[----:B------:R-:W-:Y:S01]  /*4500*/  IMAD.HI.U32 R44, R3, R4, RZ ;  /* 0x00000004032c7227 */ /* 0x000fe200078e00ff */
[----:B------:R-:W-:Y:S03]  /*4510*/  SHF.R.U32.HI R41, RZ, R24, R41 ;  /* 0x00000018ff297219 */ /* 0x000fe60000011629 */
[----:B------:R-:W-:Y:S01]  /*4520*/  IMAD.HI.U32 R40, R11, R4, RZ ;  /* 0x000000040b287227 */ /* 0x000fe200078e00ff */
[----:B------:R-:W-:Y:S02]  /*4530*/  @P2 SHF.R.U32.HI R3, RZ, R5, R44 ;  /* 0x00000005ff032219 */ /* 0x000fe4000001162c */
[----:B------:R-:W-:Y:S02]  /*4540*/  SEL R9, R8, R41, !P0 ;  /* 0x0000002908097207 */ /* 0x000fe40004000000 */
[----:B------:R-:W-:Y:S01]  /*4550*/  @P2 SHF.R.U32.HI R11, RZ, R5, R40 ;  /* 0x00000005ff0b2219 */ /* 0x000fe20000011628 */
[C---:B------:R-:W-:Y:S01]  /*4560*/  IMAD R10, R26.reuse, R3, RZ ;  /* 0x000000031a0a7224 */ /* 0x040fe200078e02ff */
[----:B------:R-:W-:Y:S01]  /*4570*/  SEL R3, R13, R42, !P4 ;  /* 0x0000002a0d037207 */ /* 0x000fe20006000000 */
[C---:B------:R-:W-:Y:S03]  /*4580*/  IMAD.HI.U32 R14, R9.reuse, R4, RZ ;  /* 0x00000004090e7227 */ /* 0x040fe600078e00ff */
[----:B------:R-:W-:Y:S01]  /*4590*/  ISETP.GE.AND P0, PT, R9, R10, PT ;  /* 0x0000000a0900720c */ /* 0x000fe20003f06270 */
[C---:B------:R-:W-:Y:S01]  /*45a0*/  IMAD R12, R26.reuse, R11, RZ ;  /* 0x0000000b1a0c7224 */ /* 0x040fe200078e02ff */
[-C--:B------:R-:W-:Y:S04]  /*45b0*/  SHF.R.U32.HI R14, RZ, R5.reuse, R14 ;  /* 0x00000005ff0e7219 */ /* 0x080fe8000001160e */
[----:B------:R-:W-:Y:S02]  /*45c0*/  ISETP.GE.OR P0, PT, R3, R12, P0 ;  /* 0x0000000c0300720c */ /* 0x000fe40000706670 */
[----:B------:R-:W-:Y:S05]  /*45d0*/  SEL R15, R9, R14, !P2 ;  /* 0x0000000e090f7207 */ /* 0x000fea0005000000 */
[----:B------:R-:W-:Y:S04]  /*45e0*/  IMAD.MOV R14, RZ, RZ, -R15 ;  /* 0x000000ffff0e7224 */ /* 0x000fe800078e0a0f */
[----:B------:R-:W-:Y:S02]  /*45f0*/  IMAD R14, R26, R14, R9 ;  /* 0x0000000e1a0e7224 */ /* 0x000fe400078e0209 */
[C---:B------:R-:W-:Y:S05]  /*4600*/  @!P0 IMAD.HI.U32 R10, R3.reuse, R4, RZ ;  /* 0x00000004030a8227 */ /* 0x040fea00078e00ff */
[----:B------:R-:W-:Y:S04]  /*4610*/  @!P0 SHF.R.U32.HI R10, RZ, R5, R10 ;  /* 0x00000005ff0a8219 */ /* 0x000fe8000001160a */
[----:B------:R-:W-:Y:S01]  /*4620*/  @!P0 SEL R0, R3, R10, !P2 ;  /* 0x0000000a03008207 */ /* 0x000fe20005000000 */
[----:B------:R-:W-:Y:S03]  /*4630*/  IMAD.MOV R10, RZ, RZ, -R3 ;  /* 0x000000ffff0a7224 */ /* 0x000fe600078e0a03 */
[----:B------:R-:W-:Y:S01]  /*4640*/  @!P0 IADD3 R15, PT, PT, R15, -R0, RZ ;  /* 0x800000000f0f8210 */ /* 0x000fe20007ffe0ff */
[----:B------:R-:W-:Y:S01]  /*4650*/  @!P0 IMAD R0, R11, R14, R0 ;  /* 0x0000000e0b008224 */ /* 0x000fe200078e0200 */
[----:B------:R-:W-:Y:S01]  /*4660*/  IADD3 R11, PT, PT, -R9, RZ, RZ ;  /* 0x000000ff090b7210 */ /* 0x000fe20007ffe1ff */
[----:B------:R-:W-:Y:S02]  /*4670*/  IMAD R13, R2, R10, R13 ;  /* 0x0000000a020d7224 */ /* 0x000fe400078e020d */
[----:B------:R-:W-:Y:S02]  /*4680*/  @!P0 IMAD R9, R15, R26, R3 ;  /* 0x0000001a0f098224 */ /* 0x000fe400078e0203 */
[----:B------:R-:W-:Y:S02]  /*4690*/  @!P0 IMAD.MOV.U32 R3, RZ, RZ, R0 ;  /* 0x000000ffff038224 */ /* 0x000fe400078e0000 */
[----:B------:R-:W-:Y:S02]  /*46a0*/  IMAD R8, R6, R11, R8 ;  /* 0x0000000b06087224 */ /* 0x000fe400078e0208 */
[----:B------:R-:W-:Y:S02]  /*46b0*/  IMAD R13, R3, R2, R13 ;  /* 0x00000002030d7224 */ /* 0x000fe400078e020d */
[----:B------:R-:W-:Y:S02]  /*46c0*/  IMAD R8, R9, R6, R8 ;  /* 0x0000000609087224 */ /* 0x000fe400078e0208 */
.L_x_85:
[----:B------:R-:W-:Y:S05]  /*46d0*/  BRA.U UP0, `(.L_x_86) ;  /* 0x0000000100107547 */ /* 0x000fea000b800000 */
[----:B------:R-:W-:Y:S04]  /*46e0*/  MOV R0, UR6 ;  /* 0x0000000600007c02 */ /* 0x000fe80008000f00 */
[----:B------:R-:W-:Y:S04]  /*46f0*/  SHF.L.U32 R3, R0, 0x1f, RZ ;  /* 0x0000001f00037819 */ /* 0x000fe800000006ff */
[----:B------:R-:W2:Y:S02]  /*4700*/  SYNCS.PHASECHK.TRANS64.TRYWAIT P0, [UR4+0x68], R3 ;  /* 0x00006803ff0075a7 */ /* 0x000ea40008001104 */
[----:B--2---:R-:W-:Y:S05]  /*4710*/  @!P0 BRA `(.L_x_87) ;  /* 0x0000004800148947 */ /* 0x004fea0003800000 */
.L_x_86:
[----:B-1----:R-:W-:Y:S02]  /*4720*/  ISETP.NE.U32.AND P0, PT, R18, RZ, PT ;  /* 0x000000ff1200720c */ /* 0x002fe40003f05070 */
[----:B------:R-:W-:Y:S02]  /*4730*/  R2UR UR42, R20 ;  /* 0x00000000142a72ca */ /* 0x000fe400000e0000 */
[----:B------:R-:W-:Y:S02]  /*4740*/  R2UR UR43, R21 ;  /* 0x00000000152b72ca */ /* 0x000fe400000e0000 */
[----:B------:R-:W-:Y:S02]  /*4750*/  ISETP.NE.AND.EX P0, PT, R19, RZ, PT, P0 ;  /* 0x000000ff1300720c */ /* 0x000fe40003f05300 */
[----:B------:R-:W-:Y:S02]  /*4760*/  ISETP.NE.U32.AND P2, PT, R18, RZ, PT ;  /* 0x000000ff1200720c */ /* 0x000fe40003f45070 */
[----:B------:R-:W-:Y:S02]  /*4770*/  SHF.L.U32 R12, R37, 0x1f, RZ ;  /* 0x0000001f250c7819 */ /* 0x000fe400000006ff */
[----:B------:R-:W-:Y:S03]  /*4780*/  ISETP.NE.AND.EX P2, PT, R19, RZ, PT, P2 ;  /* 0x000000ff1300720c */ /* 0x000fe60003f45320 */
[----:B------:R-:W-:Y:S02]  /*4790*/  USHF.L.U32 UR42, UR42, 0x7, URZ ;  /* 0x000000072a2a7899 */ /* 0x000fe400080006ff */
[----:B------:R-:W-:Y:S02]  /*47a0*/  USHF.L.U32 UR43, UR43, 0x6, URZ ;  /* 0x000000062b2b7899 */ /* 0x000fe400080006ff */
[----:B------:R-:W-:Y:S10]  /*47b0*/  @!P0 BRA `(.L_x_88) ;  /* 0x00000000002c8947 */ /* 0x000ff40003800000 */
[----:B------:R-:W-:Y:S01]  /*47c0*/  ISETP.NE.U32.AND P0, PT, R16, RZ, PT ;  /* 0x000000ff1000720c */ /* 0x000fe20003f05070 */
[----:B------:R-:W-:Y:S03]  /*47d0*/  IMAD.MOV.U32 R63, RZ, RZ, 0x1 ;  /* 0x00000001ff3f7424 */ /* 0x000fe600078e00ff */
[----:B------:R-:W-:Y:S11]  /*47e0*/  ISETP.NE.AND.EX P0, PT, R17, RZ, PT, P0 ;  /* 0x000000ff1100720c */ /* 0x000ff60003f05300 */
[----:B------:R-:W-:Y:S02]  /*47f0*/  @!UPT UIADD3 URZ, UPT, UPT, URZ, URZ, URZ ;  /* 0x000000fffffff290 */ /* 0x000fe4000fffe0ff */
[----:B------:R-:W1:Y:S01]  /*4800*/  @P0 LDC.64 R10, c[0x0][0x888] ;  /* 0x00022200ff0a0b82 */ /* 0x000e620000000a00 */
[----:B--2---:R-:W-:Y:S04]  /*4810*/  @P0 IMAD R0, R18, UR36, RZ ;  /* 0x0000002412000c24 */ /* 0x004fe8000f8e02ff */
[----:B-1----:R-:W-:Y:S04]  /*4820*/  @P0 IMAD.WIDE R10, R0, 0x4, R10 ;  /* 0x00000004000a0825 */ /* 0x002fe800078e020a */
[----:B------:R-:W-:Y:S01]  /*4830*/  HFMA2 R0, -RZ, RZ, 0, 5.9604644775390625e-08 ;  /* 0x00000001ff007431 */ /* 0x000fe200000001ff */
[----:B------:R1:W5:Y:S04]  /*4840*/  @P0 LDG.E R35, desc[UR46][R10.64] ;  /* 0x0000002e0a230981 */ /* 0x000368000c1e1900 */
[----:B------:R-:W-:Y:S01]  /*4850*/  @!P0 PRMT R63, R0, 0x7610, R63 ;  /* 0x00007610003f8816 */ /* 0x000fe2000000003f */
[----:B-1----:R-:W3:Y:S06]  /*4860*/  @!P0 LDC R35, c[0x0][0x880] ;  /* 0x00022000ff238b82 */ /* 0x002eec0000000800 */
.L_x_88:
[----:B---3-5:R-:W-:Y:S01]  /*4870*/  @!P2 FSETP.EQ.AND P0, PT, R35, RZ, PT ;  /* 0x000000ff2300a20b */ /* 0x028fe20003f02000 */
[----:B------:R-:W-:Y:S01]  /*4880*/  @!UPT UIADD3 URZ, UPT, UPT, URZ, URZ, URZ ;  /* 0x000000fffffff290 */ /* 0x000fe2000fffe0ff */
[----:B------:R-:W-:Y:S11]  /*4890*/  @!P2 BRA `(.L_x_89) ;  /* 0x000000000018a947 */ /* 0x000ff60003800000 */
[----:B------:R-:W-:Y:S02]  /*48a0*/  LOP3.LUT P2, RZ, R63, 0xff, RZ, 0xc0, !PT ;  /* 0x000000ff3fff7812 */ /* 0x000fe4000784c0ff */
[----:B------:R-:W-:Y:S04]  /*48b0*/  ISETP.NE.U32.AND P0, PT, R16, RZ, PT ;  /* 0x000000ff1000720c */ /* 0x000fe80003f05070 */
[----:B------:R-:W-:Y:S04]  /*48c0*/  ISETP.NE.AND.EX P0, PT, R17, RZ, PT, P0 ;  /* 0x000000ff1100720c */ /* 0x000fe80003f05300 */
[----:B------:R-:W-:Y:S03]  /*48d0*/  PLOP3.LUT P0, PT, P0, PT, PT, 0x8, 0x80 ;  /* 0x000000000080781c */ /* 0x000fe6000070e170 */
[----:B------:R-:W-:Y:S11]  /*48e0*/  @P2 FSETP.EQ.AND P0, PT, R35, RZ, PT ;  /* 0x000000ff2300220b */ /* 0x000ff60003f02000 */
[----:B------:R-:W-:Y:S02]  /*48f0*/  @!UPT UIADD3 URZ, UPT, UPT, URZ, URZ, URZ ;  /* 0x000000fffffff290 */ /* 0x000fe4000fffe0ff */
.L_x_89:
[----:B------:R-:W1:Y:S01]  /*4900*/  SYNCS.PHASECHK.TRANS64.TRYWAIT P2, [UR4+0x40], R12 ;  /* 0x0000400cff0075a7 */ /* 0x000e620008041104 */
[----:B------:R-:W-:Y:S04]  /*4910*/  ELECT P4, URZ, PT ;  /* 0x0000000000ff782f */ /* 0x000fe80003880000 */
[----:B------:R-:W-:Y:S11]  /*4920*/  PLOP3.LUT P4, PT, P0, P4, PT, 0xf2, 0x2f ;  /* 0x00000000002f781c */ /* 0x000ff60000789e72 */
[----:B------:R-:W-:Y:S02]  /*4930*/  @!UPT UIADD3 URZ, UPT, UPT, URZ, URZ, URZ ;  /* 0x000000fffffff290 */ /* 0x000fe4000fffe0ff */
[----:B------:R-:W-:Y:S05]  /*4940*/  @!P4 IADD3 R9, P0, PT, R38, 0x580, RZ ;  /* 0x000005802609c810 */ /* 0x000fea0007f1e0ff */
[----:B--2---:R-:W-:Y:S01]  /*4950*/  @!P4 IMAD.X R0, RZ, RZ, R39, P0 ;  /* 0x000000ffff00c224 */ /* 0x004fe200000e0627 */
[----:B-1----:R-:W-:Y:S07]  /*4960*/  @!P2 BRA `(.L_x_90) ;  /* 0x000000440098a947 */ /* 0x002fee0003800000 */
.L_x_176:
[----:B------:R-:W-:Y:S01]  /*4970*/  @!P4 R2UR UR8, R9 ;  /* 0x000000000908c2ca */ /* 0x000fe200000e0000 */
[----:B------:R-:W-:Y:S01]  /*4980*/  VOTEU.ALL UP0, P4 ;  /* 0x0000000000ff7886 */ /* 0x000fe20002000000 */
[----:B------:R-:W-:Y:S01]  /*4990*/  @!P4 R2UR UR7, R0 ;  /* 0x000000000007c2ca */ /* 0x000fe200000e0000 */
[----:B------:R-:W-:Y:S01]  /*49a0*/  VOTEU.ALL UP1, P4 ;  /* 0x0000000000ff7886 */ /* 0x000fe20002020000 */
[----:B------:R-:W-:Y:S01]  /*49b0*/  UMOV UR14, 0x0 ;  /* 0x00000000000e7882 */ /* 0x000fe20000000000 */
[----:B------:R-:W-:Y:S01]  /*49c0*/  UMOV UR15, 0x10000000 ;  /* 0x10000000000f7882 */ /* 0x000fe20000000000 */
[----:B------:R-:W-:Y:S01]  /*49d0*/  @!UP0 UIADD3 UR40, UPT, UPT, UR4, 0x200, URZ ;  /* 0x0000020004288890 */ /* 0x000fe2000fffe0ff */
[----:B------:R-:W-:Y:S01]  /*49e0*/  @!P4 IMAD.MOV.U32 R0, RZ, RZ, 0x1000 ;  /* 0x00001000ff00c424 */ /* 0x000fe200078e00ff */
[----:B------:R-:W-:Y:S01]  /*49f0*/  UMOV UR44, UR36 ;  /* 0x00000024002c7c82 */ /* 0x000fe20008000000 */
[----:B------:R-:W-:Y:S01]  /*4a00*/  @!UP0 UIADD3 UR10, UPT, UPT, UR42, 0x40, URZ ;  /* 0x000000402a0a8890 */ /* 0x000fe2000fffe0ff */
[----:B------:R-:W-:Y:S01]  /*4a10*/  @!P4 IADD3 R9, P0, PT, R38, 0x580, RZ ;  /* 0x000005802609c810 */ /* 0x000fe20007f1e0ff */
[----:B------:R-:W-:Y:S01]  /*4a20*/  UMOV UR9, UR41 ;  /* 0x0000002900097c82 */ /* 0x000fe20008000000 */
[----:B------:R-:W-:Y:S01]  /*4a30*/  UMOV UR11, UR43 ;  /* 0x0000002b000b7c82 */ /* 0x000fe20008000000 */
[----:B------:R-:W-:Y:S01]  /*4a40*/  IMAD.U32 R10, RZ, RZ, UR8 ;  /* 0x00000008ff0a7e24 */ /* 0x000fe2000f8e00ff */
[----:B------:R-:W-:Y:S01]  /*4a50*/  @!UP0 UIADD3 UR8, UPT, UPT, UR4, 0xa00, URZ ;  /* 0x00000a0004088890 */ /* 0x000fe2000fffe0ff */
[----:B------:R-:W-:Y:S01]  /*4a60*/  IMAD.U32 R11, RZ, RZ, UR7 ;  /* 0x00000007ff0b7e24 */ /* 0x000fe2000f8e00ff */
[----:B------:R-:W-:Y:S01]  /*4a70*/  VOTEU.ALL UP0, P4 ;  /* 0x0000000000ff7886 */ /* 0x000fe20002000000 */
[----:B------:R-:W-:Y:S01]  /*4a80*/  UMOV UR12, UR36 ;  /* 0x00000024000c7c82 */ /* 0x000fe20008000000 */
[----:B------:R-:W-:Y:S01]  /*4a90*/  @!P4 R2UR UR16, R10 ;  /* 0x000000000a10c2ca */ /* 0x000fe200000e0000 */
[----:B------:R-:W-:Y:S01]  /*4aa0*/  UPRMT UR7, UR37, 0x654, UR41 ;  /* 0x0000065425077896 */ /* 0x000fe20008000029 */
[----:B------:R-:W-:Y:S11]  /*4ab0*/  @!P4 R2UR UR17, R11 ;  /* 0x000000000b11c2ca */ /* 0x000ff600000e0000 */
[----:B------:R-:W-:Y:S02]  /*4ac0*/  @!UPT UIADD3 URZ, UPT, UPT, URZ, URZ, URZ ;  /* 0x000000fffffff290 */ /* 0x000fe4000fffe0ff */
[----:B------:R2:W-:Y:S01]  /*4ad0*/  @!UP1 UTMALDG.3D [UR40], [UR16], desc[UR14] ;  /* 0x00000e28100095b4 */ /* 0x0005e20008011000 */
[----:B------:R2:W-:Y:S01]  /*4ae0*/  @!UP0 UTMALDG.3D [UR8], [UR16], desc[UR14] ;  /* 0x00000e08100085b4 */ /* 0x0005e20008011000 */
[----:B------:R3:W-:Y:S01]  /*4af0*/  @!P4 SYNCS.ARRIVE.TRANS64.RED.A0TR RZ, [UR4+0x20], R0 ;  /* 0x00002000ffffc9a7 */ /* 0x0007e20008300404 */
[----:B------:R-:W-:Y:S01]  /*4b00*/  SYNCS.ARRIVE.TRANS64.RED.A1T0 RZ, [UR7], RZ ;  /* 0x000000ffffff79a7 */ /* 0x000fe20008100407 */
[----:B---3--:R-:W-:Y:S01]  /*4b10*/  @!P4 IMAD.X R0, RZ, RZ, R39, P0 ;  /* 0x000000ffff00c224 */ /* 0x008fe200000e0627 */
[----:B------:R-:W3:Y:S02]  /*4b20*/  SYNCS.PHASECHK.TRANS64.TRYWAIT P2, [UR4+0x48], R12 ;  /* 0x0000480cff0075a7 */ /* 0x000ee40008041104 */
[----:B--23--:R-:W-:Y:S05]  /*4b30*/  @!P2 BRA `(.L_x_91) ;  /* 0x00000044003ca947 */ /* 0x00cfea0003800000 */
.L_x_178:
        /* <DEDUP_REMOVED lines=8> */
[----:B------:R-:W-:Y:S01]  /*4bc0*/  @!UP0 UIADD3 UR32, UPT, UPT, UR4, 0x1200, URZ ;  /* 0x0000120004208890 */ /* 0x000fe2000fffe0ff */
[----:B------:R-:W-:Y:S01]  /*4bd0*/  @!P4 IADD3 R21, P0, PT, R38, 0x580, RZ ;  /* 0x000005802615c810 */ /* 0x000fe20007f1e0ff */
[----:B------:R-:W-:Y:S01]  /*4be0*/  UMOV UR35, UR43 ;  /* 0x0000002b00237c82 */ /* 0x000fe20008000000 */
[----:B------:R-:W-:Y:S02]  /*4bf0*/  @!UP0 UIADD3 UR10, UPT, UPT, UR42, 0x50, URZ ;  /* 0x000000502a0a8890 */ /* 0x000fe4000fffe0ff */
[----:B------:R-:W-:Y:S01]  /*4c00*/  IMAD.U32 R10, RZ, RZ, UR8 ;  /* 0x00000008ff0a7e24 */ /* 0x000fe2000f8e00ff */
[----:B------:R-:W-:Y:S01]  /*4c10*/  @!UP0 UIADD3 UR8, UPT, UPT, UR4, 0x1a00, URZ ;  /* 0x00001a0004088890 */ /* 0x000fe2000fffe0ff */
[----:B------:R-:W-:Y:S01]  /*4c20*/  IMAD.U32 R11, RZ, RZ, UR7 ;  /* 0x00000007ff0b7e24 */ /* 0x000fe2000f8e00ff */
[----:B------:R-:W-:Y:S01]  /*4c30*/  VOTEU.ALL UP0, P4 ;  /* 0x0000000000ff7886 */ /* 0x000fe20002000000 */
[----:B------:R-:W-:Y:S01]  /*4c40*/  UMOV UR9, UR33 ;  /* 0x0000002100097c82 */ /* 0x000fe20008000000 */
[----:B------:R-:W-:Y:S01]  /*4c50*/  @!P4 R2UR UR16, R10 ;  /* 0x000000000a10c2ca */ /* 0x000fe200000e0000 */
[----:B------:R-:W-:Y:S01]  /*4c60*/  UMOV UR11, UR43 ;  /* 0x0000002b000b7c82 */ /* 0x000fe20008000000 */
[----:B------:R-:W-:Y:S01]  /*4c70*/  @!P4 R2UR UR17, R11 ;  /* 0x000000000b11c2ca */ /* 0x000fe200000e0000 */
[----:B------:R-:W-:Y:S01]  /*4c80*/  UMOV UR12, UR36 ;  /* 0x00000024000c7c82 */ /* 0x000fe20008000000 */
[----:B------:R-:W-:Y:S01]  /*4c90*/  UPRMT UR7, UR37, 0x654, UR33 ;  /* 0x0000065425077896 */ /* 0x000fe20008000021 */
[----:B------:R-:W-:Y:S10]  /*4ca0*/  @!P4 IMAD.X R20, RZ, RZ, R39, P0 ;  /* 0x000000ffff14c224 */ /* 0x000ff400000e0627 */
[----:B------:R2:W-:Y:S01]  /*4cb0*/  @!UP1 UTMALDG.3D [UR32], [UR16], desc[UR14] ;  /* 0x00000e20100095b4 */ /* 0x0005e20008011000 */
[----:B------:R2:W-:Y:S01]  /*4cc0*/  @!UP0 UTMALDG.3D [UR8], [UR16], desc[UR14] ;  /* 0x00000e08100085b4 */ /* 0x0005e20008011000 */
[----:B------:R2:W-:Y:S01]  /*4cd0*/  @!P4 SYNCS.ARRIVE.TRANS64.RED.A0TR RZ, [UR4+0x28], R0 ;  /* 0x00002800ffffc9a7 */ /* 0x0005e20008300404 */
[----:B------:R-:W-:Y:S01]  /*4ce0*/  SYNCS.ARRIVE.TRANS64.RED.A1T0 RZ, [UR7], RZ ;  /* 0x000000ffffff79a7 */ /* 0x000fe20008100407 */
[----:B------:R-:W3:Y:S02]  /*4cf0*/  SYNCS.PHASECHK.TRANS64.TRYWAIT P2, [UR4+0x50], R12 ;  /* 0x0000500cff0075a7 */ /* 0x000ee40008041104 */
[----:B--23--:R-:W-:Y:S05]  /*4d00*/  @!P2 BRA `(.L_x_92) ;  /* 0x0000004000e0a947 */ /* 0x00cfea0003800000 */
.L_x_180:
[----:B------:R-:W2:Y:S01]  /*4d10*/  LDC.64 R14, c[0x0][0xb10] ;  /* 0x0002c400ff0e7b82 */ /* 0x000ea20000000a00 */
[----:B------:R-:W-:Y:S01]  /*4d20*/  @!P4 R2UR UR8, R21 ;  /* 0x000000001508c2ca */ /* 0x000fe200000e0000 */
[----:B------:R-:W-:Y:S01]  /*4d30*/  VOTEU.ALL UP0, P4 ;  /* 0x0000000000ff7886 */ /* 0x000fe20002000000 */
[----:B------:R-:W-:Y:S01]  /*4d40*/  @!P4 R2UR UR7, R20 ;  /* 0x000000001407c2ca */ /* 0x000fe200000e0000 */
[----:B------:R-:W-:Y:S01]  /*4d50*/  VOTEU.ALL UP1, P4 ;  /* 0x0000000000ff7886 */ /* 0x000fe20002020000 */
[----:B------:R-:W-:Y:S03]  /*4d60*/  UMOV UR14, 0x0 ;  /* 0x00000000000e7882 */ /* 0x000fe60000000000 */
[----:B------:R-:W3:Y:S01]  /*4d70*/  LDC.64 R10, c[0x0][0xb18] ;  /* 0x0002c600ff0a7b82 */ /* 0x000ee20000000a00 */
[----:B------:R-:W-:Y:S01]  /*4d80*/  @!UP0 UIADD3 UR26, UPT, UPT, UR42, 0x20, URZ ;  /* 0x000000202a1a8890 */ /* 0x000fe2000fffe0ff */
[----:B------:R-:W-:Y:S01]  /*4d90*/  @P3 SHF.R.U32.HI R33, RZ, 0x10, R29 ;  /* 0x00000010ff213819 */ /* 0x000fe2000001161d */
[----:B------:R-:W-:Y:S01]  /*4da0*/  @!UP0 UIADD3 UR24, UPT, UPT, UR4, 0x2200, URZ ;  /* 0x0000220004188890 */ /* 0x000fe2000fffe0ff */
[----:B------:R-:W-:Y:S01]  /*4db0*/  VIADD R36, R36, 0x1 ;  /* 0x0000000124247836 */ /* 0x000fe20000000000 */
[----:B------:R-:W-:Y:S03]  /*4dc0*/  UMOV UR15, 0x10000000 ;  /* 0x10000000000f7882 */ /* 0x000fe60000000000 */
[----:B------:R-:W4:Y:S01]  /*4dd0*/  @!P1 LDC R0, c[0x0][0xb20] ;  /* 0x0002c800ff009b82 */ /* 0x000f220000000800 */
[----:B------:R-:W-:Y:S01]  /*4de0*/  UMOV UR27, UR43 ;  /* 0x0000002b001b7c82 */ /* 0x000fe20008000000 */
[----:B------:R-:W-:Y:S01]  /*4df0*/  IMAD.U32 R20, RZ, RZ, UR8 ;  /* 0x00000008ff147e24 */ /* 0x000fe2000f8e00ff */
[----:B------:R-:W-:Y:S05]  /*4e00*/  UMOV UR28, UR36 ;  /* 0x00000024001c7c82 */ /* 0x000fea0008000000 */
[----:B-1----:R-:W1:Y:S01]  /*4e10*/  @!P1 LDC R3, c[0x0][0xb0c] ;  /* 0x0002c300ff039b82 */ /* 0x002e620000000800 */
[----:B------:R-:W-:Y:S01]  /*4e20*/  IMAD.U32 R21, RZ, RZ, UR7 ;  /* 0x00000007ff157e24 */ /* 0x000fe2000f8e00ff */
[----:B------:R-:W-:Y:S01]  /*4e30*/  @!UP0 UIADD3 UR10, UPT, UPT, UR42, 0x60, URZ ;  /* 0x000000602a0a8890 */ /* 0x000fe2000fffe0ff */
[----:B------:R-:W-:Y:S01]  /*4e40*/  @!P4 R2UR UR16, R20 ;  /* 0x000000001410c2ca */ /* 0x000fe200000e0000 */
[----:B------:R-:W-:Y:S01]  /*4e50*/  @!UP0 UIADD3 UR8, UPT, UPT, UR4, 0x2a00, URZ ;  /* 0x00002a0004088890 */ /* 0x000fe2000fffe0ff */
[----:B------:R-:W-:Y:S01]  /*4e60*/  @!P4 IMAD.MOV.U32 R20, RZ, RZ, 0x1000 ;  /* 0x00001000ff14c424 */ /* 0x000fe200078e00ff */
[----:B------:R-:W-:Y:S01]  /*4e70*/  @!P4 R2UR UR17, R21 ;  /* 0x000000001511c2ca */ /* 0x000fe200000e0000 */
[----:B------:R-:W-:Y:S01]  /*4e80*/  VOTEU.ALL UP0, P4 ;  /* 0x0000000000ff7886 */ /* 0x000fe20002000000 */
[----:B------:R-:W-:Y:S01]  /*4e90*/  UMOV UR9, UR25 ;  /* 0x0000001900097c82 */ /* 0x000fe20008000000 */
[----:B------:R-:W-:Y:S01]  /*4ea0*/  UMOV UR11, UR43 ;  /* 0x0000002b000b7c82 */ /* 0x000fe20008000000 */
[----:B------:R-:W-:Y:S01]  /*4eb0*/  UMOV UR12, UR36 ;  /* 0x00000024000c7c82 */ /* 0x000fe20008000000 */
[----:B------:R-:W-:Y:S08]  /*4ec0*/  UPRMT UR7, UR37, 0x654, UR25 ;  /* 0x0000065425077896 */ /* 0x000ff00008000019 */
[----:B------:R1:W-:Y:S02]  /*4ed0*/  @!UP1 UTMALDG.3D [UR24], [UR16], desc[UR14] ;  /* 0x00000e18100095b4 */ /* 0x0003e40008011000 */
[----:B-1----:R-:W-:Y:S01]  /*4ee0*/  @!P1 ISETP.NE.AND P2, PT, R3, 0x1, PT ;  /* 0x000000010300980c */ /* 0x002fe20003f45270 */
[C---:B--2---:R-:W-:Y:S01]  /*4ef0*/  @!P1 IMAD.HI.U32 R14, R13.reuse, R14, RZ ;  /* 0x0000000e0d0e9227 */ /* 0x044fe200078e00ff */
[----:B---3--:R-:W-:Y:S01]  /*4f00*/  @!P1 ISETP.NE.AND P0, PT, R10, 0x1, PT ;  /* 0x000000010a00980c */ /* 0x008fe20003f05270 */
[----:B------:R1:W-:Y:S01]  /*4f10*/  @!UP0 UTMALDG.3D [UR8], [UR16], desc[UR14] ;  /* 0x00000e08100085b4 */ /* 0x0003e20008011000 */
[----:B------:R1:W-:Y:S01]  /*4f20*/  @!P4 SYNCS.ARRIVE.TRANS64.RED.A0TR RZ, [UR4+0x30], R20 ;  /* 0x00003014ffffc9a7 */ /* 0x0003e20008300404 */
[C---:B------:R-:W-:Y:S01]  /*4f30*/  @!P1 IMAD.HI.U32 R11, R8.reuse, R11, RZ ;  /* 0x0000000b080b9227 */ /* 0x040fe200078e00ff */
[----:B------:R-:W-:Y:S04]  /*4f40*/  @!P1 SHF.R.U32.HI R14, RZ, R15, R14 ;  /* 0x0000000fff0e9219 */ /* 0x000fe8000001160e */
[----:B----4-:R-:W-:Y:S02]  /*4f50*/  @!P1 SHF.R.U32.HI R9, RZ, R0, R11 ;  /* 0x00000000ff099219 */ /* 0x010fe4000001160b */
[----:B------:R-:W-:Y:S02]  /*4f60*/  @!P1 SEL R14, R13, R14, !P2 ;  /* 0x0000000e0d0e9207 */ /* 0x000fe40005000000 */
[----:B------:R-:W-:Y:S05]  /*4f70*/  @!P1 SEL R9, R8, R9, !P0 ;  /* 0x0000000908099207 */ /* 0x000fea0004000000 */
[----:B------:R-:W-:Y:S01]  /*4f80*/  @!P1 IMAD.IADD R0, R9, 0x1, -R14 ;  /* 0x0000000109009824 */ /* 0x000fe200078e0a0e */
[----:B------:R-:W-:Y:S01]  /*4f90*/  SYNCS.ARRIVE.TRANS64.RED.A1T0 RZ, [UR7], RZ ;  /* 0x000000ffffff79a7 */ /* 0x000fe20008100407 */
[----:B------:R-:W-:Y:S02]  /*4fa0*/  @!P1 IMAD.IADD R9, R14, 0x1, -R9 ;  /* 0x000000010e099824 */ /* 0x000fe400078e0a09 */
[----:B------:R-:W-:Y:S02]  /*4fb0*/  @!P1 IMAD R13, R0, R3, R13 ;  /* 0x00000003000d9224 */ /* 0x000fe400078e020d */
[----:B------:R-:W-:Y:S01]  /*4fc0*/  @!P1 IMAD R8, R9, R10, R8 ;  /* 0x0000000a09089224 */ /* 0x000fe200078e0208 */
[----:B------:R-:W2:Y:S02]  /*4fd0*/  SYNCS.PHASECHK.TRANS64.TRYWAIT P5, [UR4+0x58], R12 ;  /* 0x0000580cff0075a7 */ /* 0x000ea400080a1104 */
[----:B-12---:R-:W-:Y:S05]  /*4fe0*/  @!P5 BRA `(.L_x_93) ;  /* 0x000000400040d947 */ /* 0x006fea0003800000 */
.L_x_182:
[----:B-1----:R-:W-:Y:S01]  /*4ff0*/  @!P4 IADD3 R3, P0, PT, R38, 0x580, RZ ;  /* 0x000005802603c810 */ /* 0x002fe20007f1e0ff */
[----:B------:R-:W-:Y:S01]  /*5000*/  VOTEU.ALL UP0, P4 ;  /* 0x0000000000ff7886 */ /* 0x000fe20002000000 */
[----:B------:R-:W-:Y:S01]  /*5010*/  VOTEU.ALL UP1, P4 ;  /* 0x0000000000ff7886 */ /* 0x000fe20002020000 */
[----:B------:R-:W-:Y:S01]  /*5020*/  UMOV UR14, 0x0 ;  /* 0x00000000000e7882 */ /* 0x000fe20000000000 */
[----:B------:R-:W-:Y:S01]  /*5030*/  @!P4 R2UR UR8, R3 ;  /* 0x000000000308c2ca */ /* 0x000fe200000e0000 */
[----:B------:R-:W-:Y:S01]  /*5040*/  @!P4 IMAD.X R0, RZ, RZ, R39, P0 ;  /* 0x000000ffff00c224 */ /* 0x000fe200000e0627 */
[----:B------:R-:W-:Y:S01]  /*5050*/  @!UP0 UIADD3 UR17, UPT, UPT, UR4, 0x38, URZ ;  /* 0x0000003804118890 */ /* 0x000fe2000fffe0ff */
[----:B------:R-:W-:Y:S01]  /*5060*/  ISETP.NE.AND P0, PT, R36, 0x2, PT ;  /* 0x000000022400780c */ /* 0x000fe20003f05270 */
[----:B------:R-:W-:Y:S01]  /*5070*/  @!UP0 UIADD3 UR18, UPT, UPT, UR42, 0x30, URZ ;  /* 0x000000302a128890 */ /* 0x000fe2000fffe0ff */
[----:B------:R-:W-:Y:S01]  /*5080*/  LOP3.LUT R37, R37, 0x1, RZ, 0x3c, !PT ;  /* 0x0000000125257812 */ /* 0x000fe200078e3cff */
[----:B------:R-:W-:Y:S01]  /*5090*/  @!UP0 UIADD3 UR16, UPT, UPT, UR4, 0x3200, URZ ;  /* 0x0000320004108890 */ /* 0x000fe2000fffe0ff */
[----:B------:R-:W-:Y:S01]  /*50a0*/  @!P4 R2UR UR7, R0 ;  /* 0x000000000007c2ca */ /* 0x000fe200000e0000 */
[----:B------:R-:W-:Y:S01]  /*50b0*/  UMOV UR15, 0x10000000 ;  /* 0x10000000000f7882 */ /* 0x000fe20000000000 */
[----:B------:R-:W-:Y:S01]  /*50c0*/  UMOV UR19, UR43 ;  /* 0x0000002b00137c82 */ /* 0x000fe20008000000 */
[----:B------:R-:W-:Y:S01]  /*50d0*/  UMOV UR20, UR36 ;  /* 0x0000002400147c82 */ /* 0x000fe20008000000 */
[----:B------:R-:W-:Y:S01]  /*50e0*/  @!UP0 UIADD3 UR10, UPT, UPT, UR42, 0x70, URZ ;  /* 0x000000702a0a8890 */ /* 0x000fe2000fffe0ff */
[----:B------:R-:W-:Y:S01]  /*50f0*/  SEL R3, RZ, 0x1, P0 ;  /* 0x00000001ff037807 */ /* 0x000fe20000000000 */
[----:B------:R-:W-:Y:S01]  /*5100*/  IMAD.U32 R10, RZ, RZ, UR8 ;  /* 0x00000008ff0a7e24 */ /* 0x000fe2000f8e00ff */
[----:B------:R-:W-:Y:S01]  /*5110*/  @!UP0 UIADD3 UR8, UPT, UPT, UR4, 0x3a00, URZ ;  /* 0x00003a0004088890 */ /* 0x000fe2000fffe0ff */
[----:B------:R-:W-:Y:S01]  /*5120*/  IMAD.IADD R20, R8, 0x1, R62 ;  /* 0x0000000108147824 */ /* 0x000fe200078e023e */
[----:B------:R-:W-:Y:S01]  /*5130*/  VOTEU.ALL UP0, P4 ;  /* 0x0000000000ff7886 */ /* 0x000fe20002000000 */
[----:B------:R-:W-:Y:S01]  /*5140*/  UMOV UR11, UR43 ;  /* 0x0000002b000b7c82 */ /* 0x000fe20008000000 */
[----:B------:R-:W-:Y:S01]  /*5150*/  @!P4 R2UR UR22, R10 ;  /* 0x000000000a16c2ca */ /* 0x000fe200000e0000 */
[----:B------:R-:W-:Y:S01]  /*5160*/  UMOV UR12, UR36 ;  /* 0x00000024000c7c82 */ /* 0x000fe20008000000 */
[----:B------:R-:W-:Y:S01]  /*5170*/  IMAD.U32 R11, RZ, RZ, UR7 ;  /* 0x00000007ff0b7e24 */ /* 0x000fe2000f8e00ff */
[----:B------:R-:W-:Y:S01]  /*5180*/  UMOV UR9, UR17 ;  /* 0x0000001100097c82 */ /* 0x000fe20008000000 */
[----:B------:R-:W-:Y:S01]  /*5190*/  @P3 R2UR UR36, R33 ;  /* 0x00000000212432ca */ /* 0x000fe200000e0000 */
[----:B------:R-:W-:Y:S01]  /*51a0*/  IMAD.IADD R21, R13, 0x1, R64 ;  /* 0x000000010d157824 */ /* 0x000fe200078e0240 */
[----:B------:R-:W-:Y:S02]  /*51b0*/  LOP3.LUT R34, R34, R3, RZ, 0x3c, !PT ;  /* 0x0000000322227212 */ /* 0x000fe400078e3cff */
[----:B------:R-:W-:Y:S02]  /*51c0*/  @!P4 R2UR UR23, R11 ;  /* 0x000000000b17c2ca */ /* 0x000fe400000e0000 */
[----:B------:R-:W-:Y:S11]  /*51d0*/  SEL R36, R36, RZ, P0 ;  /* 0x000000ff24247207 */ /* 0x000ff60000000000 */
[----:B------:R2:W-:Y:S01]  /*51e0*/  @!UP1 UTMALDG.3D [UR16], [UR22], desc[UR14] ;  /* 0x00000e10160095b4 */ /* 0x0005e20008011000 */
[----:B------:R2:W-:Y:S01]  /*51f0*/  @!UP0 UTMALDG.3D [UR8], [UR22], desc[UR14] ;  /* 0x00000e08160085b4 */ /* 0x0005e20008011000 */
[----:B------:R2:W-:Y:S01]  /*5200*/  @!P4 SYNCS.ARRIVE.TRANS64.RED.A0TR RZ, [UR4+0x38], R27 ;  /* 0x0000381bffffc9a7 */ /* 0x0005e20008300404 */
[----:B------:R-:W-:Y:S01]  /*5210*/  UPLOP3.LUT UP0, UPT, UPT, UPT, UPT, 0x80, 0x8 ;  /* 0x000000000008789c */ /* 0x000fe20003f0f070 */
[----:B------:R-:W-:Y:S01]  /*5220*/  SYNCS.ARRIVE.TRANS64.RED.A1T0 RZ, [UR5], RZ ;  /* 0x000000ffffff79a7 */ /* 0x000fe20008100405 */
[----:B------:R-:W-:Y:S09]  /*5230*/  @P3 BRA `(.L_x_94) ;  /* 0xfffffff0002c3947 */ /* 0x000ff2000383ffff */
[----:B------:R-:W-:-:S04]  /*5240*/  SHF.L.U32 R3, R37, 0x1f, RZ ;  /* 0x0000001f25037819 */ /* 0x000fc800000006ff */
[----:B------:R-:W1:Y:S02]  /*5250*/  SYNCS.PHASECHK.TRANS64.TRYWAIT P0, [UR4+0x40], R3 ;  /* 0x00004003ff0075a7 */ /* 0x000e640008001104 */
[----:B-1----:R-:W-:Y:S05]  /*5260*/  @!P0 BRA `(.L_x_95) ;  /* 0x0000003c00b88947 */ /* 0x002fea0003800000 */
.L_x_184:
[----:B------:R-:W3:Y:S02]  /*5270*/  SYNCS.PHASECHK.TRANS64.TRYWAIT P0, [UR4+0x48], R3 ;  /* 0x00004803ff0075a7 */ /* 0x000ee40008001104 */
[----:B---3--:R-:W-:Y:S05]  /*5280*/  @!P0 BRA `(.L_x_96) ;  /* 0x0000003c00c88947 */ /* 0x008fea0003800000 */
.L_x_186:
[----:B------:R-:W3:Y:S02]  /*5290*/  SYNCS.PHASECHK.TRANS64.TRYWAIT P0, [UR4+0x50], R3 ;  /* 0x00005003ff0075a7 */ /* 0x000ee40008001104 */
[----:B---3--:R-:W-:Y:S05]  /*52a0*/  @!P0 BRA `(.L_x_97) ;  /* 0x0000003c00d88947 */ /* 0x008fea0003800000 */
.L_x_188:
[----:B-1----:R-:W-:-:S07]  /*52b0*/  MOV R0, UR4 ;  /* 0x0000000400007c02 */ /* 0x002fce0008000f00 */
.L_x_98:
[----:B-1----:R-:W-:-:S04]  /*52c0*/  SHF.L.U32 R3, R37, 0x1f, RZ ;  /* 0x0000001f25037819 */ /* 0x002fc800000006ff */
[----:B------:R1:W3:Y:S03]  /*52d0*/  SYNCS.PHASECHK.TRANS64.TRYWAIT P0, [R0+URZ+0x58], R3 ;  /* 0x00005803000075a7 */ /* 0x0002e600080011ff */
[----:B---3--:R-:W-:Y:S05]  /*52e0*/  @!P0 NANOSLEEP.SYNCS 0x989680 ;  /* 0x009896800000895d */ /* 0x008fea0003900000 */
[----:B------:R-:W3:Y:S02]  /*52f0*/  @!P0 SYNCS.PHASECHK.TRANS64 P0, [R0+URZ+0x58], R3 ;  /* 0x00005803000085a7 */ /* 0x000ee400080010ff */
[----:B--23--:R-:W-:Y:S05]  /*5300*/  @P0 EXIT ;  /* 0x000000000000094d */ /* 0x00cfea0003800000 */
[----:B------:R-:W-:Y:S05]  /*5310*/  BRA `(.L_x_98) ;  /* 0xfffffffc00e87947 */ /* 0x000fea000383ffff */
.L_x_83:
[----:B------:R-:W-:-:S06]  /*5320*/  UISETP.GE.AND UP0, UPT, UR10, 0x4, UPT ;  /* 0x000000040a00788c */ /* 0x000fcc000bf06270 */
[----:B------:R-:W-:-:S13]  /*5330*/  PLOP3.LUT P0, PT, PT, PT, UP0, 0x80, 0x8 ;  /* 0x000000000008781c */ /* 0x000fda0003f0f008 */
[----:B------:R-:W-:Y:S05]  /*5340*/  @!P0 EXIT ;  /* 0x000000000000894d */ /* 0x000fea0003800000 */
[----:B------:R-:W-:Y:S01]  /*5350*/  BAR.SYNC.DEFER_BLOCKING 0x6, 0xa0 ;  /* 0x0182800000007b1d */ /* 0x000fe20000010000 */
[----:B------:R-:W-:Y:S02]  /*5360*/  IMAD.SHL.U32 R4, R70, 0x200000, RZ ;  /* 0x0020000046047824 */ /* 0x000fe400078e00ff */
[----:B------:R-:W-:Y:S02]  /*5370*/  HFMA2 R75, -RZ, RZ, 0, 5.9604644775390625e-08 ;  /* 0x00000001ff4b7431 */ /* 0x000fe400000001ff */
[C---:B------:R-:W-:Y:S01]  /*5380*/  IMAD.SHL.U32 R69, R76.reuse, 0x10, RZ ;  /* 0x000000104c457824 */ /* 0x040fe200078e00ff */
[----:B------:R-:W-:Y:S01]  /*5390*/  MOV R73, RZ ;  /* 0x000000ff00497202 */ /* 0x000fe20000000f00 */
[----:B------:R-:W-:Y:S01]  /*53a0*/  IMAD.U32 R33, R76, 0x10000, RZ ;  /* 0x000100004c217824 */ /* 0x000fe200078e00ff */
[----:B------:R-:W-:Y:S01]  /*53b0*/  UMOV UR44, 0x400 ;  /* 0x00000400002c7882 */ /* 0x000fe20000000000 */
[----:B------:R-:W1:Y:S01]  /*53c0*/  LDC R67, c[0x0][0x370] ;  /* 0x0000dc00ff437b82 */ /* 0x000e620000000800 */
[----:B------:R-:W-:Y:S01]  /*53d0*/  ULEA UR44, UR37, UR44, 0x18 ;  /* 0x0000002c252c7291 */ /* 0x000fe2000f8ec0ff */
[----:B------:R-:W-:Y:S01]  /*53e0*/  LOP3.LUT R4, R4, 0x200000, RZ, 0xc0, !PT ;  /* 0x0020000004047812 */ /* 0x000fe200078ec0ff */
[----:B------:R-:W-:Y:S01]  /*53f0*/  IMAD.SHL.U32 R68, R76, 0x2, RZ ;  /* 0x000000024c447824 */ /* 0x000fe200078e00ff */
[C---:B------:R-:W-:Y:S01]  /*5400*/  LOP3.LUT R5, R69.reuse, 0x40, RZ, 0xc0, !PT ;  /* 0x0000004045057812 */ /* 0x040fe200078ec0ff */
[----:B------:R-:W-:Y:S01]  /*5410*/  IMAD.SHL.U32 R3, R70, 0x200, RZ ;  /* 0x0000020046037824 */ /* 0x000fe200078e00ff */
[----:B------:R-:W-:Y:S01]  /*5420*/  LOP3.LUT R2, R69, 0x5b0, RZ, 0xc0, !PT ;  /* 0x000005b045027812 */ /* 0x000fe200078ec0ff */
[----:B------:R-:W-:Y:S01]  /*5430*/  UIADD3 UR4, UPT, UPT, UR44, 0x200, URZ ;  /* 0x000002002c047890 */ /* 0x000fe2000fffe0ff */
[----:B------:R-:W2:Y:S01]  /*5440*/  LDC R28, c[0x0][0xb0c] ;  /* 0x0002c300ff1c7b82 */ /* 0x000ea20000000800 */
[----:B------:R-:W-:Y:S01]  /*5450*/  LOP3.LUT R33, R4, 0x400000, R33, 0xf8, !PT ;  /* 0x0040000004217812 */ /* 0x000fe200078ef821 */
[----:B------:R-:W-:Y:S01]  /*5460*/  IMAD.MOV.U32 R30, RZ, RZ, RZ ;  /* 0x000000ffff1e7224 */ /* 0x000fe200078e00ff */
[----:B------:R-:W-:Y:S01]  /*5470*/  LOP3.LUT R68, R5, 0x8, R68, 0xf8, !PT ;  /* 0x0000000805447812 */ /* 0x000fe200078ef844 */
[----:B------:R-:W-:Y:S01]  /*5480*/  IMAD.MOV.U32 R74, RZ, RZ, RZ ;  /* 0x000000ffff4a7224 */ /* 0x000fe200078e00ff */
[----:B------:R-:W-:Y:S01]  /*5490*/  LOP3.LUT R3, R2, 0x200, R3, 0xf8, !PT ;  /* 0x0000020002037812 */ /* 0x000fe200078ef803 */
[----:B------:R-:W-:Y:S01]  /*54a0*/  IMAD.MOV.U32 R80, RZ, RZ, RZ ;  /* 0x000000ffff507224 */ /* 0x000fe200078e00ff */
[----:B------:R-:W-:Y:S01]  /*54b0*/  LOP3.LUT P0, RZ, R69, 0x40, RZ, 0xc0, !PT ;  /* 0x0000004045ff7812 */ /* 0x000fe2000780c0ff */
[----:B------:R-:W3:Y:S01]  /*54c0*/  LDC R65, c[0x0][0xb20] ;  /* 0x0002c800ff417b82 */ /* 0x000ee20000000800 */
[----:B------:R-:W4:Y:S01]  /*54d0*/  LDS R0, [UR44+0x120] ;  /* 0x0001202cff007984 */ /* 0x000f220008000800 */
[----:B------:R-:W-:Y:S01]  /*54e0*/  LOP3.LUT R68, R3, R68, RZ, 0xfc, !PT ;  /* 0x0000004403447212 */ /* 0x000fe200078efcff */
[----:B------:R-:W-:Y:S01]  /*54f0*/  IMAD.U32 R71, RZ, RZ, UR4 ;  /* 0x00000004ff477e24 */ /* 0x000fe2000f8e00ff */
[----:B------:R-:W-:Y:S01]  /*5500*/  LOP3.LUT R76, R76, 0x60, RZ, 0xc0, !PT ;  /* 0x000000604c4c7812 */ /* 0x000fe200078ec0ff */
[----:B------:R-:W1:Y:S03]  /*5510*/  LDCU.64 UR50, c[0x0][0x348] ;  /* 0x00006900ff3277ac */ /* 0x000e660008000a00 */
[----:B------:R-:W1:Y:S01]  /*5520*/  LDC R27, c[0x0][0xb30] ;  /* 0x0002cc00ff1b7b82 */ /* 0x000e620000000800 */
[----:B------:R-:W1:Y:S01]  /*5530*/  LDCU.64 UR38, c[0x0][0x888] ;  /* 0x00011100ff2677ac */ /* 0x000e620008000a00 */
[----:B------:R-:W-:Y:S01]  /*5540*/  UMOV UR45, URZ ;  /* 0x000000ff002d7c82 */ /* 0x000fe20008000000 */
[----:B------:R-:W-:-:S05]  /*5550*/  UMOV UR48, URZ ;  /* 0x000000ff00307c82 */ /* 0x000fca0008000000 */
[----:B------:R-:W1:Y:S08]  /*5560*/  LDC.64 R56, c[0x0][0x888] ;  /* 0x00022200ff387b82 */ /* 0x000e700000000a00 */
[----:B------:R-:W1:Y:S08]  /*5570*/  LDC.64 R60, c[0x0][0xb10] ;  /* 0x0002c400ff3c7b82 */ /* 0x000e700000000a00 */
[----:B------:R-:W1:Y:S08]  /*5580*/  LDC.64 R24, c[0x0][0xb18] ;  /* 0x0002c600ff187b82 */ /* 0x000e700000000a00 */
[----:B------:R-:W1:Y:S01]  /*5590*/  LDC.64 R22, c[0x0][0xb28] ;  /* 0x0002ca00ff167b82 */ /* 0x000e620000000a00 */
[----:B----4-:R-:W-:Y:S01]  /*55a0*/  IMAD.IADD R33, R0, 0x1, R33 ;  /* 0x0000000100217824 */ /* 0x010fe200078e0221 */
[----:B------:R-:W-:-:S06]  /*55b0*/  P2R R0, PR, RZ, 0x1 ;  /* 0x00000001ff007803 */ /* 0x000fcc0000000000 */
[----:B------:R-:W4:Y:S08]  /*55c0*/  LDC.64 R58, c[0x0][0x890] ;  /* 0x00022400ff3a7b82 */ /* 0x000f300000000a00 */
[----:B------:R-:W1:Y:S08]  /*55d0*/  LDC.64 R54, c[0x0][0x8b0] ;  /* 0x00022c00ff367b82 */ /* 0x000e700000000a00 */
[----:B------:R-:W1:Y:S08]  /*55e0*/  LDC.64 R52, c[0x0][0x8a8] ;  /* 0x00022a00ff347b82 */ /* 0x000e700000000a00 */
[----:B--23--:R-:W1:Y:S02]  /*55f0*/  LDC R66, c[0x0][0x374] ;  /* 0x0000dd00ff427b82 */ /* 0x00ce640000000800 */
.L_x_142:
[C---:B------:R-:W-:Y:S02]  /*5600*/  LEA R0, R80.reuse, UR44, 0x3 ;  /* 0x0000002c50007c11 */ /* 0x040fe4000f8e18ff */
[----:B------:R-:W-:Y:S02]  /*5610*/  SHF.L.U32 R3, R73, 0x1f, RZ ;  /* 0x0000001f49037819 */ /* 0x000fe400000006ff */
[----:B------:R-:W-:Y:S02]  /*5620*/  LEA R16, R80, UR44, 0x4 ;  /* 0x0000002c50107c11 */ /* 0x000fe4000f8e20ff */
[----:B--2---:R-:W2:Y:S02]  /*5630*/  SYNCS.PHASECHK.TRANS64.TRYWAIT P0, [R0+URZ+0x70], R3 ;  /* 0x00007003000075a7 */ /* 0x004ea400080011ff */
[----:B--2---:R-:W-:Y:S05]  /*5640*/  @!P0 BRA `(.L_x_99) ;  /* 0x0000003c00088947 */ /* 0x004fea0003800000 */
.L_x_189:
[----:B------:R-:W3:Y:S01]  /*5650*/  LDC.64 R12, c[0x0][0xb10] ;  /* 0x0002c400ff0c7b82 */ /* 0x000ee20000000a00 */
[----:B------:R-:W4:Y:S01]  /*5660*/  LDS.128 R16, [R16+0x100] ;  /* 0x0001000010107984 */ /* 0x000f220000000c00 */
[----:B-1----:R-:W-:Y:S01]  /*5670*/  ISETP.NE.AND P1, PT, R27, 0x1, PT ;  /* 0x000000011b00780c */ /* 0x002fe20003f25270 */
[----:B--2---:R-:W-:Y:S01]  /*5680*/  VIADD R0, R0, 0x80 ;  /* 0x0000008000007836 */ /* 0x004fe20000000000 */
[----:B------:R-:W-:Y:S04]  /*5690*/  ISETP.GE.AND P0, PT, R26, 0x1, PT ;  /* 0x000000011a00780c */ /* 0x000fe80003f06270 */
[----:B------:R-:W1:Y:S01]  /*56a0*/  LDC.64 R10, c[0x0][0xb18] ;  /* 0x0002c600ff0a7b82 */ /* 0x000e620000000a00 */
[----:B------:R-:W-:Y:S01]  /*56b0*/  PRMT R0, RZ, 0x654, R0 ;  /* 0x00000654ff007816 */ /* 0x000fe20000000000 */
[----:B------:R-:W-:Y:S01]  /*56c0*/  @!PT LDS RZ, [RZ] ;  /* 0x00000000fffff984 */ /* 0x000fe20000000800 */
[----:B------:R-:W-:Y:S01]  /*56d0*/  @!PT LDS RZ, [RZ] ;  /* 0x00000000fffff984 */ /* 0x000fe20000000800 */
[----:B------:R-:W-:Y:S01]  /*56e0*/  @!PT LDS RZ, [RZ] ;  /* 0x00000000fffff984 */ /* 0x000fe20000000800 */
[----:B------:R-:W-:Y:S01]  /*56f0*/  @!PT LDS RZ, [RZ] ;  /* 0x00000000fffff984 */ /* 0x000fe20000000800 */
[----:B------:R2:W-:Y:S06]  /*5700*/  MEMBAR.ALL.CTA ;  /* 0x0000000000007992 */ /* 0x0005ec0000008000 */
[----:B--2---:R-:W2:Y:S01]  /*5710*/  FENCE.VIEW.ASYNC.S ;  /* 0x00000000000073c6 */ /* 0x004ea20000000000 */
[----:B------:R-:W1:Y:S08]  /*5720*/  @!P1 LDC R14, c[0x0][0xb20] ;  /* 0x0002c800ff0e9b82 */ /* 0x000e700000000800 */
[----:B------:R-:W1:Y:S01]  /*5730*/  @!P1 LDC R9, c[0x0][0xb0c] ;  /* 0x0002c300ff099b82 */ /* 0x000e620000000800 */
[----:B--2---:R2:W-:Y:S01]  /*5740*/  SYNCS.ARRIVE.TRANS64.RED.A1T0 RZ, [R0+URZ], RZ ;  /* 0x000000ff00ff79a7 */ /* 0x0045e200081004ff */
[----:B----4-:R-:W-:Y:S04]  /*5750*/  LOP3.LUT P4, RZ, R18, 0x1, RZ, 0xc0, !PT ;  /* 0x0000000112ff7812 */ /* 0x010fe8000788c0ff */
[----:B------:R-:W-:Y:S09]  /*5760*/  P2R R77, PR, RZ, 0x10 ;  /* 0x00000010ff4d7803 */ /* 0x000ff20000000000 */
[----:B------:R-:W-:Y:S02]  /*5770*/  @P4 MOV R31, R16 ;  /* 0x00000010001f4202 */ /* 0x000fe40000000f00 */
[----:B------:R-:W-:Y:S01]  /*5780*/  @P4 LOP3.LUT R29, R17, 0xffff, RZ, 0xc0, !PT ;  /* 0x0000ffff111d4812 */ /* 0x000fe200078ec0ff */
[----:B--23--:R-:W-:Y:S06]  /*5790*/  @!P0 BRA `(.L_x_100) ;  /* 0x0000000000a48947 */ /* 0x00cfec0003800000 */
[----:B------:R-:W-:Y:S01]  /*57a0*/  IMAD.HI.U32 R36, R66, R25, RZ ;  /* 0x0000001942247227 */ /* 0x000fe200078e00ff */
[----:B------:R-:W-:Y:S02]  /*57b0*/  ISETP.NE.AND P0, PT, R24, 0x1, PT ;  /* 0x000000011800780c */ /* 0x000fe40003f05270 */
[----:B------:R-:W-:Y:S01]  /*57c0*/  ISETP.NE.AND P2, PT, R26, 0x1, PT ;  /* 0x000000011a00780c */ /* 0x000fe20003f45270 */
[-C--:B------:R-:W-:Y:S01]  /*57d0*/  IMAD.HI.U32 R34, R67, R60.reuse, RZ ;  /* 0x0000003c43227227 */ /* 0x080fe200078e00ff */
[----:B------:R-:W-:Y:S02]  /*57e0*/  SHF.R.U32.HI R37, RZ, R65, R36 ;  /* 0x00000041ff257219 */ /* 0x000fe40000011624 */
[----:B------:R-:W-:Y:S01]  /*57f0*/  ISETP.NE.AND P3, PT, R28, 0x1, PT ;  /* 0x000000011c00780c */ /* 0x000fe20003f65270 */
[----:B------:R-:W-:Y:S01]  /*5800*/  IMAD.HI.U32 R40, R29, R25, RZ ;  /* 0x000000191d287227 */ /* 0x000fe200078e00ff */
[----:B------:R-:W-:Y:S02]  /*5810*/  SHF.R.U32.HI R34, RZ, R61, R34 ;  /* 0x0000003dff227219 */ /* 0x000fe40000011622 */
[----:B------:R-:W-:Y:S01]  /*5820*/  SEL R3, R66, R37, !P0 ;  /* 0x0000002542037207 */ /* 0x000fe20004000000 */
[----:B------:R-:W-:Y:S01]  /*5830*/  IMAD.HI.U32 R38, R31, R60, RZ ;  /* 0x0000003c1f267227 */ /* 0x000fe200078e00ff */
[----:B------:R-:W-:Y:S03]  /*5840*/  SEL R7, R67, R34, !P3 ;  /* 0x0000002243077207 */ /* 0x000fe60005800000 */
[-C--:B------:R-:W-:Y:S01]  /*5850*/  IMAD.HI.U32 R34, R3, R22.reuse, RZ ;  /* 0x0000001603227227 */ /* 0x080fe200078e00ff */
[----:B------:R-:W-:Y:S03]  /*5860*/  SHF.R.U32.HI R38, RZ, R61, R38 ;  /* 0x0000003dff267219 */ /* 0x000fe60000011626 */
[----:B------:R-:W-:Y:S01]  /*5870*/  IMAD.HI.U32 R36, R7, R22, RZ ;  /* 0x0000001607247227 */ /* 0x000fe200078e00ff */
[----:B------:R-:W-:Y:S02]  /*5880*/  @P2 SHF.R.U32.HI R3, RZ, R23, R34 ;  /* 0x00000017ff032219 */ /* 0x000fe40000011622 */
[----:B------:R-:W-:Y:S02]  /*5890*/  SHF.R.U32.HI R34, RZ, R65, R40 ;  /* 0x00000041ff227219 */ /* 0x000fe40000011628 */
[----:B------:R-:W-:Y:S01]  /*58a0*/  @P2 SHF.R.U32.HI R7, RZ, R23, R36 ;  /* 0x00000017ff072219 */ /* 0x000fe20000011624 */
[C---:B------:R-:W-:Y:S01]  /*58b0*/  IMAD R2, R26.reuse, R3, RZ ;  /* 0x000000031a027224 */ /* 0x040fe200078e02ff */
[----:B------:R-:W-:Y:S02]  /*58c0*/  SEL R5, R29, R34, !P0 ;  /* 0x000000221d057207 */ /* 0x000fe40004000000 */
[----:B------:R-:W-:Y:S01]  /*58d0*/  SEL R3, R31, R38, !P3 ;  /* 0x000000261f037207 */ /* 0x000fe20005800000 */
[----:B------:R-:W-:Y:S01]  /*58e0*/  IMAD R4, R26, R7, RZ ;  /* 0x000000071a047224 */ /* 0x000fe200078e02ff */
[C---:B------:R-:W-:Y:S01]  /*58f0*/  ISETP.GE.AND P0, PT, R5.reuse, R2, PT ;  /* 0x000000020500720c */ /* 0x040fe20003f06270 */
[----:B------:R-:W-:Y:S03]  /*5900*/  IMAD.HI.U32 R6, R5, R22, RZ ;  /* 0x0000001605067227 */ /* 0x000fe600078e00ff */
[----:B------:R-:W-:Y:S01]  /*5910*/  ISETP.GE.OR P0, PT, R3, R4, P0 ;  /* 0x000000040300720c */ /* 0x000fe20000706670 */
[----:B------:R-:W-:Y:S01]  /*5920*/  IMAD.MOV R4, RZ, RZ, -R3 ;  /* 0x000000ffff047224 */ /* 0x000fe200078e0a03 */
[-C--:B------:R-:W-:Y:S03]  /*5930*/  SHF.R.U32.HI R6, RZ, R23.reuse, R6 ;  /* 0x00000017ff067219 */ /* 0x080fe60000011606 */
[----:B------:R-:W-:Y:S01]  /*5940*/  IMAD R31, R28, R4, R31 ;  /* 0x000000041c1f7224 */ /* 0x000fe200078e021f */
[----:B------:R-:W-:Y:S05]  /*5950*/  SEL R15, R5, R6, !P2 ;  /* 0x00000006050f7207 */ /* 0x000fea0005000000 */
[----:B------:R-:W-:Y:S02]  /*5960*/  IMAD.MOV R6, RZ, RZ, -R15 ;  /* 0x000000ffff067224 */ /* 0x000fe400078e0a0f */
[C---:B------:R-:W-:Y:S04]  /*5970*/  @!P0 IMAD.HI.U32 R2, R3.reuse, R22, RZ ;  /* 0x0000001603028227 */ /* 0x040fe800078e00ff */
[----:B------:R-:W-:Y:S01]  /*5980*/  IMAD R6, R26, R6, R5 ;  /* 0x000000061a067224 */ /* 0x000fe200078e0205 */
[----:B------:R-:W-:Y:S04]  /*5990*/  @!P0 SHF.R.U32.HI R2, RZ, R23, R2 ;  /* 0x00000017ff028219 */ /* 0x000fe80000011602 */
[----:B------:R-:W-:Y:S02]  /*59a0*/  @!P0 SEL R0, R3, R2, !P2 ;  /* 0x0000000203008207 */ /* 0x000fe40005000000 */
[----:B------:R-:W-:Y:S02]  /*59b0*/  IADD3 R2, PT, PT, -R5, RZ, RZ ;  /* 0x000000ff05027210 */ /* 0x000fe40007ffe1ff */
[----:B------:R-:W-:Y:S01]  /*59c0*/  @!P0 IADD3 R8, PT, PT, R15, -R0, RZ ;  /* 0x800000000f088210 */ /* 0x000fe20007ffe0ff */
[----:B------:R-:W-:Y:S02]  /*59d0*/  @!P0 IMAD R0, R7, R6, R0 ;  /* 0x0000000607008224 */ /* 0x000fe400078e0200 */
[----:B------:R-:W-:Y:S02]  /*59e0*/  IMAD R29, R24, R2, R29 ;  /* 0x00000002181d7224 */ /* 0x000fe400078e021d */
[----:B------:R-:W-:Y:S02]  /*59f0*/  @!P0 IMAD R5, R8, R26, R3 ;  /* 0x0000001a08058224 */ /* 0x000fe400078e0203 */
[----:B------:R-:W-:Y:S04]  /*5a00*/  @!P0 IMAD.MOV.U32 R3, RZ, RZ, R0 ;  /* 0x000000ffff038224 */ /* 0x000fe800078e0000 */
[----:B------:R-:W-:Y:S02]  /*5a10*/  IMAD R31, R3, R28, R31 ;  /* 0x0000001c031f7224 */ /* 0x000fe400078e021f */
[----:B------:R-:W-:Y:S07]  /*5a20*/  IMAD R29, R5, R24, R29 ;  /* 0x00000018051d7224 */ /* 0x000fee00078e021d */
.L_x_100:
[----:B-1----:R-:W-:Y:S01]  /*5a30*/  @!P1 ISETP.NE.AND P0, PT, R10, 0x1, PT ;  /* 0x000000010a00980c */ /* 0x002fe20003f05270 */
[----:B------:R-:W-:Y:S01]  /*5a40*/  @!P1 IMAD.HI.U32 R3, R29, R11, RZ ;  /* 0x0000000b1d039227 */ /* 0x000fe200078e00ff */
[----:B------:R-:W-:Y:S01]  /*5a50*/  R2UR UR42, R21 ;  /* 0x00000000152a72ca */ /* 0x000fe200000e0000 */
[----:B------:R-:W-:Y:S01]  /*5a60*/  BSSY.RECONVERGENT B6, `(.L_x_101) ;  /* 0x0000031000067945 */ /* 0x000fe20003800200 */
[----:B------:R-:W-:Y:S01]  /*5a70*/  R2UR UR41, R20 ;  /* 0x00000000142972ca */ /* 0x000fe200000e0000 */
[----:B------:R-:W-:Y:S01]  /*5a80*/  @!P1 IMAD.HI.U32 R0, R31, R12, RZ ;  /* 0x0000000c1f009227 */ /* 0x000fe200078e00ff */
[----:B------:R-:W-:Y:S02]  /*5a90*/  @!P1 SHF.R.U32.HI R2, RZ, R14, R3 ;  /* 0x0000000eff029219 */ /* 0x000fe40000011603 */
[----:B------:R-:W-:Y:S01]  /*5aa0*/  @!P1 ISETP.NE.AND P2, PT, R9, 0x1, PT ;  /* 0x000000010900980c */ /* 0x000fe20003f45270 */
[----:B------:R-:W-:Y:S01]  /*5ab0*/  VIADD R80, R80, 0x1 ;  /* 0x0000000150507836 */ /* 0x000fe20000000000 */
[----:B------:R-:W-:Y:S02]  /*5ac0*/  @!P1 SEL R2, R29, R2, !P0 ;  /* 0x000000021d029207 */ /* 0x000fe40004000000 */
[----:B------:R-:W-:Y:S02]  /*5ad0*/  @!P1 SHF.R.U32.HI R0, RZ, R13, R0 ;  /* 0x0000000dff009219 */ /* 0x000fe40000011600 */
[----:B------:R-:W-:Y:S01]  /*5ae0*/  LOP3.LUT P0, RZ, R71, 0x90, RZ, 0xc0, !PT ;  /* 0x0000009047ff7812 */ /* 0x000fe2000780c0ff */
[----:B------:R-:W-:Y:S01]  /*5af0*/  USHF.L.U32 UR42, UR42, 0x6, URZ ;  /* 0x000000062a2a7899 */ /* 0x000fe200080006ff */
[----:B------:R-:W-:Y:S01]  /*5b00*/  @!P1 SEL R3, R31, R0, !P2 ;  /* 0x000000001f039207 */ /* 0x000fe20005000000 */
[----:B------:R-:W-:Y:S01]  /*5b10*/  USHF.L.U32 UR41, UR41, 0x7, URZ ;  /* 0x0000000729297899 */ /* 0x000fe200080006ff */
[----:B------:R-:W-:Y:S03]  /*5b20*/  @P4 SHF.R.U32.HI R72, RZ, 0x10, R17 ;  /* 0x00000010ff484819 */ /* 0x000fe60000011611 */
[----:B------:R-:W-:Y:S02]  /*5b30*/  @!P1 IMAD.IADD R0, R2, 0x1, -R3 ;  /* 0x0000000102009824 */ /* 0x000fe400078e0a03 */
[----:B------:R-:W-:Y:S02]  /*5b40*/  @!P1 IMAD.IADD R2, R3, 0x1, -R2 ;  /* 0x0000000103029824 */ /* 0x000fe400078e0a02 */
[----:B------:R-:W-:Y:S02]  /*5b50*/  @!P1 IMAD R31, R0, R9, R31 ;  /* 0x00000009001f9224 */ /* 0x000fe400078e021f */
[----:B------:R-:W-:Y:S01]  /*5b60*/  @!P1 IMAD R29, R2, R10, R29 ;  /* 0x0000000a021d9224 */ /* 0x000fe200078e021d */
[----:B------:R-:W-:Y:S06]  /*5b70*/  @!P0 BRA `(.L_x_102) ;  /* 0x00000000007c8947 */ /* 0x000fec0003800000 */
[----:B------:R-:W1:Y:S01]  /*5b80*/  LDCU.64 UR8, c[0x4][0x80] ;  /* 0x01001000ff0877ac */ /* 0x000e620008000a00 */
[----:B------:R-:W-:Y:S01]  /*5b90*/  MOV R2, 0x0 ;  /* 0x0000000000027802 */ /* 0x000fe20000000f00 */
[----:B------:R-:W-:Y:S02]  /*5ba0*/  HFMA2 R12, -RZ, RZ, 0, 5.9604644775390625e-08 ;  /* 0x00000001ff0c7431 */ /* 0x000fe400000001ff */
[----:B------:R-:W-:Y:S01]  /*5bb0*/  IMAD.MOV.U32 R8, RZ, RZ, 0x70 ;  /* 0x00000070ff087424 */ /* 0x000fe200078e00ff */
[----:B------:R2:W3:Y:S01]  /*5bc0*/  LDC.64 R14, c[0x4][R2] ;  /* 0x01000000020e7b82 */ /* 0x0004e20000000a00 */
[----:B------:R-:W4:Y:S01]  /*5bd0*/  LDCU.64 UR6, c[0x4][0x88] ;  /* 0x01001100ff0677ac */ /* 0x000f220008000a00 */
[----:B------:R-:W-:Y:S01]  /*5be0*/  IMAD.MOV.U32 R13, RZ, RZ, RZ ;  /* 0x000000ffff0d7224 */ /* 0x000fe200078e00ff */
[----:B------:R-:W2:Y:S01]  /*5bf0*/  LDCU.64 UR4, c[0x4][0x8] ;  /* 0x01000100ff0477ac */ /* 0x000ea20008000a00 */
[----:B-1----:R-:W-:Y:S01]  /*5c00*/  MOV R5, UR9 ;  /* 0x0000000900057c02 */ /* 0x002fe20008000f00 */
[----:B------:R-:W-:Y:S01]  /*5c10*/  IMAD.U32 R4, RZ, RZ, UR8 ;  /* 0x00000008ff047e24 */ /* 0x000fe2000f8e00ff */
[----:B----4-:R-:W-:Y:S01]  /*5c20*/  MOV R7, UR7 ;  /* 0x0000000700077c02 */ /* 0x010fe20008000f00 */
[----:B------:R-:W-:Y:S01]  /*5c30*/  IMAD.U32 R6, RZ, RZ, UR6 ;  /* 0x00000006ff067e24 */ /* 0x000fe2000f8e00ff */
[----:B--2---:R-:W-:Y:S01]  /*5c40*/  MOV R11, UR5 ;  /* 0x00000005000b7c02 */ /* 0x004fe20008000f00 */
[----:B------:R-:W-:Y:S02]  /*5c50*/  IMAD.U32 R10, RZ, RZ, UR4 ;  /* 0x00000004ff0a7e24 */ /* 0x000fe4000f8e00ff */
[----:B------:R-:W-:Y:S07]  /*5c60*/  LEPC R20, `(.L_x_103) ;  /* 0x000000001014794e */ /* 0x000fee0000000000 */
[----:B---3-5:R-:W-:Y:S05]  /*5c70*/  CALL.ABS.NOINC R14 ;  /* 0x000000000e007343 */ /* 0x028fea0003c00000 */
.L_x_103:
[----:B------:R-:W1:Y:S01]  /*5c80*/  LDCU.64 UR8, c[0x4][0x80] ;  /* 0x01001000ff0877ac */ /* 0x000e620008000a00 */
[----:B------:R-:W2:Y:S01]  /*5c90*/  LDC.64 R2, c[0x4][R2] ;  /* 0x0100000002027b82 */ /* 0x000ea20000000a00 */
[----:B------:R-:W-:Y:S02]  /*5ca0*/  HFMA2 R12, -RZ, RZ, 0, 5.9604644775390625e-08 ;  /* 0x00000001ff0c7431 */ /* 0x000fe400000001ff */
[----:B------:R-:W-:Y:S02]  /*5cb0*/  IMAD.MOV.U32 R8, RZ, RZ, 0x70 ;  /* 0x00000070ff087424 */ /* 0x000fe400078e00ff */
[----:B------:R-:W-:Y:S01]  /*5cc0*/  IMAD.MOV.U32 R13, RZ, RZ, RZ ;  /* 0x000000ffff0d7224 */ /* 0x000fe200078e00ff */
[----:B------:R-:W3:Y:S01]  /*5cd0*/  LDCU.64 UR6, c[0x4][0x88] ;  /* 0x01001100ff0677ac */ /* 0x000ee20008000a00 */
[----:B------:R-:W4:Y:S01]  /*5ce0*/  LDCU.64 UR4, c[0x4][0x8] ;  /* 0x01000100ff0477ac */ /* 0x000f220008000a00 */
[----:B-1----:R-:W-:Y:S02]  /*5cf0*/  MOV R4, UR8 ;  /* 0x0000000800047c02 */ /* 0x002fe40008000f00 */
[----:B------:R-:W-:Y:S02]  /*5d00*/  MOV R5, UR9 ;  /* 0x0000000900057c02 */ /* 0x000fe40008000f00 */
[----:B---3--:R-:W-:Y:S01]  /*5d10*/  MOV R7, UR7 ;  /* 0x0000000700077c02 */ /* 0x008fe20008000f00 */
[----:B------:R-:W-:Y:S01]  /*5d20*/  IMAD.U32 R6, RZ, RZ, UR6 ;  /* 0x00000006ff067e24 */ /* 0x000fe2000f8e00ff */
[----:B----4-:R-:W-:Y:S01]  /*5d30*/  MOV R11, UR5 ;  /* 0x00000005000b7c02 */ /* 0x010fe20008000f00 */
[----:B------:R-:W-:Y:S02]  /*5d40*/  IMAD.U32 R10, RZ, RZ, UR4 ;  /* 0x00000004ff0a7e24 */ /* 0x000fe4000f8e00ff */
[----:B------:R-:W-:Y:S07]  /*5d50*/  LEPC R20, `(.L_x_102) ;  /* 0x000000001014794e */ /* 0x000fee0000000000 */
[----:B--2---:R-:W-:Y:S05]  /*5d60*/  CALL.ABS.NOINC R2 ;  /* 0x0000000002007343 */ /* 0x004fea0003c00000 */
.L_x_102:
[----:B------:R-:W-:Y:S05]  /*5d70*/  BSYNC.RECONVERGENT B6 ;  /* 0x0000000000067941 */ /* 0x000fea0003800200 */
.L_x_101:
[C---:B------:R-:W-:Y:S02]  /*5d80*/  ISETP.NE.U32.AND P3, PT, R58.reuse, RZ, PT ;  /* 0x000000ff3a00720c */ /* 0x040fe40003f65070 */
[----:B------:R-:W-:Y:S02]  /*5d90*/  ISETP.NE.U32.AND P0, PT, RZ, UR38, PT ;  /* 0x00000026ff007c0c */ /* 0x000fe4000bf05070 */
[C---:B------:R-:W-:Y:S02]  /*5da0*/  ISETP.NE.AND.EX P3, PT, R59.reuse, RZ, PT, P3 ;  /* 0x000000ff3b00720c */ /* 0x040fe40003f65330 */
[----:B------:R-:W-:Y:S02]  /*5db0*/  ISETP.NE.U32.AND P4, PT, R58, RZ, PT ;  /* 0x000000ff3a00720c */ /* 0x000fe40003f85070 */
[----:B------:R-:W-:Y:S02]  /*5dc0*/  ISETP.NE.AND.EX P0, PT, RZ, UR39, PT, P0 ;  /* 0x00000027ff007c0c */ /* 0x000fe4000bf05300 */
[----:B------:R-:W-:Y:S02]  /*5dd0*/  ISETP.NE.U32.AND P2, PT, R54, RZ, PT ;  /* 0x000000ff3600720c */ /* 0x000fe40003f45070 */
[----:B------:R-:W-:Y:S02]  /*5de0*/  ISETP.NE.U32.AND P1, PT, RZ, UR38, PT ;  /* 0x00000026ff007c0c */ /* 0x000fe4000bf25070 */
[----:B------:R-:W-:Y:S03]  /*5df0*/  ISETP.NE.AND.EX P4, PT, R59, RZ, P0, P4 ;  /* 0x000000ff3b00720c */ /* 0x000fe60000785340 */
[----:B------:R-:W-:Y:S10]  /*5e00*/  @!P3 BRA `(.L_x_104) ;  /* 0x00000000002cb947 */ /* 0x000ff40003800000 */
[----:B------:R-:W-:Y:S01]  /*5e10*/  ISETP.NE.U32.AND P0, PT, R56, RZ, PT ;  /* 0x000000ff3800720c */ /* 0x000fe20003f05070 */
[----:B------:R-:W-:Y:S03]  /*5e20*/  IMAD.MOV.U32 R63, RZ, RZ, 0x1 ;  /* 0x00000001ff3f7424 */ /* 0x000fe600078e00ff */
[----:B------:R-:W-:Y:S11]  /*5e30*/  ISETP.NE.AND.EX P0, PT, R57, RZ, PT, P0 ;  /* 0x000000ff3900720c */ /* 0x000ff60003f05300 */
[----:B------:R-:W-:Y:S02]  /*5e40*/  @!UPT UIADD3 URZ, UPT, UPT, URZ, URZ, URZ ;  /* 0x000000fffffff290 */ /* 0x000fe4000fffe0ff */
[----:B------:R-:W1:Y:S01]  /*5e50*/  @P0 LDC.64 R2, c[0x0][0x888] ;  /* 0x00022200ff020b82 */ /* 0x000e620000000a00 */
[----:B------:R-:W-:Y:S04]  /*5e60*/  @P0 IMAD R0, R58, UR36, RZ ;  /* 0x000000243a000c24 */ /* 0x000fe8000f8e02ff */
[----:B-1----:R-:W-:Y:S04]  /*5e70*/  @P0 IMAD.WIDE R2, R0, 0x4, R2 ;  /* 0x0000000400020825 */ /* 0x002fe800078e0202 */
[----:B------:R-:W-:Y:S01]  /*5e80*/  HFMA2 R0, -RZ, RZ, 0, 5.9604644775390625e-08 ;  /* 0x00000001ff007431 */ /* 0x000fe200000001ff */
[----:B-----5:R1:W5:Y:S04]  /*5e90*/  @P0 LDG.E R35, desc[UR46][R2.64] ;  /* 0x0000002e02230981 */ /* 0x020368000c1e1900 */
[----:B------:R-:W-:Y:S01]  /*5ea0*/  @!P0 PRMT R63, R0, 0x7610, R63 ;  /* 0x00007610003f8816 */ /* 0x000fe2000000003f */
[----:B-1----:R-:W2:Y:S06]  /*5eb0*/  @!P0 LDC R35, c[0x0][0x880] ;  /* 0x00022000ff238b82 */ /* 0x002eac0000000800 */
.L_x_104:
[----:B------:R-:W-:Y:S02]  /*5ec0*/  ISETP.NE.AND.EX P2, PT, R55, RZ, PT, P2 ;  /* 0x000000ff3700720c */ /* 0x000fe40003f45320 */
[----:B------:R-:W-:Y:S02]  /*5ed0*/  PLOP3.LUT P0, PT, PT, PT, PT, 0x8, 0x80 ;  /* 0x000000000080781c */ /* 0x000fe40003f0e170 */
[----:B------:R-:W-:Y:S02]  /*5ee0*/  ISETP.NE.AND.EX P1, PT, RZ, UR39, PT, P1 ;  /* 0x00000027ff007c0c */ /* 0x000fe4000bf25310 */
[----:B------:R-:W-:Y:S07]  /*5ef0*/  @!P4 PLOP3.LUT P0, PT, P3, PT, PT, 0x80, 0x8 ;  /* 0x000000000008c81c */ /* 0x000fee0001f0f070 */
[----:B------:R-:W-:Y:S06]  /*5f00*/  @!P2 BRA `(.L_x_105) ;  /* 0x000000000020a947 */ /* 0x000fec0003800000 */
[----:B------:R-:W-:Y:S04]  /*5f10*/  ISETP.NE.U32.AND P2, PT, R52, RZ, PT ;  /* 0x000000ff3400720c */ /* 0x000fe80003f45070 */
[----:B------:R-:W-:Y:S11]  /*5f20*/  ISETP.NE.AND.EX P2, PT, R53, RZ, PT, P2 ;  /* 0x000000ff3500720c */ /* 0x000ff60003f45320 */
[----:B------:R-:W-:Y:S02]  /*5f30*/  @!UPT UIADD3 URZ, UPT, UPT, URZ, URZ, URZ ;  /* 0x000000fffffff290 */ /* 0x000fe4000fffe0ff */
[----:B------:R-:W1:Y:S01]  /*5f40*/  @P2 LDC.64 R2, c[0x0][0x8a8] ;  /* 0x00022a00ff022b82 */ /* 0x000e620000000a00 */
[----:B------:R-:W-:Y:S04]  /*5f50*/  @P2 IMAD R0, R54, UR36, RZ ;  /* 0x0000002436002c24 */ /* 0x000fe8000f8e02ff */
[----:B-1----:R-:W-:Y:S05]  /*5f60*/  @P2 IMAD.WIDE R2, R0, 0x4, R2 ;  /* 0x0000000400022825 */ /* 0x002fea00078e0202 */
[----:B-----5:R1:W5:Y:S02]  /*5f70*/  @P2 LDG.E R32, desc[UR46][R2.64] ;  /* 0x0000002e02202981 */ /* 0x020364000c1e1900 */
[----:B-1----:R-:W3:Y:S02]  /*5f80*/  @!P2 LDC R32, c[0x0][0x8a0] ;  /* 0x00022800ff20ab82 */ /* 0x002ee40000000800 */
.L_x_105:
[----:B--2--5:R-:W-:Y:S01]  /*5f90*/  FSETP.NEU.AND P2, PT, R35, RZ, PT ;  /* 0x000000ff2300720b */ /* 0x024fe20003f4d000 */
[----:B------:R-:W-:Y:S01]  /*5fa0*/  IMAD.SHL.U32 R81, R68, 0x2, RZ ;  /* 0x0000000244517824 */ /* 0x000fe200078e00ff */
[----:B------:R-:W-:Y:S01]  /*5fb0*/  SEL R5, RZ, 0xffffffff, P1 ;  /* 0xffffffffff057807 */ /* 0x000fe20000800000 */
[----:B------:R-:W-:Y:S01]  /*5fc0*/  BSSY B1, `(.L_x_106) ;  /* 0x0000033000017945 */ /* 0x000fe20003800000 */
[----:B------:R-:W-:Y:S01]  /*5fd0*/  @!P4 LOP3.LUT P1, RZ, R63, 0xff, RZ, 0xc0, !PT ;  /* 0x000000ff3fffc812 */ /* 0x000fe2000782c0ff */
[----:B------:R-:W-:Y:S01]  /*5fe0*/  IMAD.MOV.U32 R39, RZ, RZ, 0x1 ;  /* 0x00000001ff277424 */ /* 0x000fe200078e00ff */
[----:B------:R-:W-:Y:S01]  /*5ff0*/  @!P4 SEL R0, RZ, 0xffffffff, P2 ;  /* 0xffffffffff00c807 */ /* 0x000fe20001000000 */
[C---:B------:R-:W-:Y:S01]  /*6000*/  IMAD R34, R30.reuse, 0x40, R33 ;  /* 0x000000401e227824 */ /* 0x040fe200078e0221 */
[----:B------:R-:W-:Y:S01]  /*6010*/  LOP3.LUT R75, R75, 0x1, RZ, 0x3c, !PT ;  /* 0x000000014b4b7812 */ /* 0x000fe200078e3cff */
[----:B------:R-:W-:Y:S01]  /*6020*/  IMAD.MOV.U32 R38, RZ, RZ, RZ ;  /* 0x000000ffff267224 */ /* 0x000fe200078e00ff */
[----:B------:R-:W-:Y:S02]  /*6030*/  @P0 SEL R0, R5, R0, !P1 ;  /* 0x0000000005000207 */ /* 0x000fe40004800000 */
[----:B------:R-:W-:Y:S02]  /*6040*/  CS2R R50, SRZ ;  /* 0x0000000000327805 */ /* 0x000fe4000001ff00 */
[----:B------:R-:W-:Y:S02]  /*6050*/  LEA R78, R30, UR44, 0x3 ;  /* 0x0000002c1e4e7c11 */ /* 0x000fe4000f8e18ff */
[----:B------:R-:W-:Y:S02]  /*6060*/  CS2R R48, SRZ ;  /* 0x0000000000307805 */ /* 0x000fe4000001ff00 */
[----:B------:R-:W-:Y:S02]  /*6070*/  @!P4 LOP3.LUT R0, R0, 0x1, RZ, 0xc0, !PT ;  /* 0x000000010000c812 */ /* 0x000fe400078ec0ff */
[----:B------:R-:W-:Y:S02]  /*6080*/  CS2R R42, SRZ ;  /* 0x00000000002a7805 */ /* 0x000fe4000001ff00 */
[----:B------:R-:W-:Y:S02]  /*6090*/  SHF.L.U32 R3, R74, 0x1f, RZ ;  /* 0x0000001f4a037819 */ /* 0x000fe400000006ff */
[----:B------:R-:W-:Y:S02]  /*60a0*/  CS2R R40, SRZ ;  /* 0x0000000000287805 */ /* 0x000fe4000001ff00 */
[----:B------:R-:W-:Y:S01]  /*60b0*/  ISETP.NE.U32.OR P6, PT, R0, 0x1, P4 ;  /* 0x000000010000780c */ /* 0x000fe200027c5470 */
[----:B------:R-:W-:Y:S01]  /*60c0*/  VIADD R86, R81, UR44 ;  /* 0x0000002c51567c36 */ /* 0x000fe20008000000 */
[----:B------:R-:W-:Y:S02]  /*60d0*/  SEL R0, RZ, 0xffffffff, P2 ;  /* 0xffffffffff007807 */ /* 0x000fe40001000000 */
[----:B------:R-:W-:Y:S02]  /*60e0*/  LOP3.LUT P2, R79, R63, 0xff, RZ, 0xc0, !PT ;  /* 0x000000ff3f4f7812 */ /* 0x000fe4000784c0ff */
[----:B------:R-:W-:Y:S02]  /*60f0*/  P2R R82, PR, RZ, 0x40 ;  /* 0x00000040ff527803 */ /* 0x000fe40000000000 */
[----:B------:R-:W-:Y:S04]  /*6100*/  @P3 SEL R0, R5, R0, !P2 ;  /* 0x0000000005003207 */ /* 0x000fe80005000000 */
[----:B------:R-:W-:Y:S02]  /*6110*/  LOP3.LUT R0, R0, 0x1, RZ, 0xc0, !PT ;  /* 0x0000000100007812 */ /* 0x000fe400078ec0ff */
[----:B------:R-:W-:Y:S02]  /*6120*/  @P6 SHF.L.U32 R2, R75, 0x1f, RZ ;  /* 0x0000001f4b026819 */ /* 0x000fe400000006ff */
[----:B------:R-:W-:Y:S02]  /*6130*/  ISETP.NE.U32.AND P5, PT, R0, 0x1, PT ;  /* 0x000000010000780c */ /* 0x000fe40003fa5070 */
[----:B------:R-:W1:Y:S02]  /*6140*/  @P6 SYNCS.PHASECHK.TRANS64.TRYWAIT P1, [UR44+0x20], R2 ;  /* 0x00002002ff0065a7 */ /* 0x000e64000802112c */
[----:B------:R-:W-:Y:S01]  /*6150*/  P2R R84, PR, RZ, 0x20 ;  /* 0x00000020ff547803 */ /* 0x000fe20000000000 */
[----:B------:R2:W4:Y:S01]  /*6160*/  SYNCS.PHASECHK.TRANS64.TRYWAIT P0, [R78+URZ+0x90], R3 ;  /* 0x000090034e0075a7 */ /* 0x00052200080011ff */
[----:B-1----:R-:W-:Y:S01]  /*6170*/  @P6 SEL R39, RZ, 0x1, !P1 ;  /* 0x00000001ff276807 */ /* 0x002fe20004800000 */
[----:B--2---:R-:W-:Y:S06]  /*6180*/  @!P6 BRA `(.L_x_107) ;  /* 0x000000000058e947 */ /* 0x004fec0003800000 */
[C---:B------:R-:W-:Y:S01]  /*6190*/  VIADD R0, R86.reuse, 0x200 ;  /* 0x0000020056007836 */ /* 0x040fe20000000000 */
[----:B------:R-:W-:Y:S01]  /*61a0*/  LOP3.LUT P6, RZ, R69, 0x40, RZ, 0xc0, !PT ;  /* 0x0000004045ff7812 */ /* 0x000fe200078cc0ff */
[----:B------:R-:W-:Y:S01]  /*61b0*/  BSSY B0, `(.L_x_108) ;  /* 0x000000e000007945 */ /* 0x000fe20003800000 */
[----:B------:R-:W-:Y:S01]  /*61c0*/  ISETP.NE.AND P2, PT, R39, RZ, PT ;  /* 0x000000ff2700720c */ /* 0x000fe20003f45270 */
[----:B------:R-:W-:Y:S01]  /*61d0*/  @P5 VIADD R2, R86, 0x210 ;  /* 0x0000021056025836 */ /* 0x000fe20000000000 */
[----:B------:R-:W-:Y:S01]  /*61e0*/  PLOP3.LUT P1, PT, PT, PT, PT, 0x8, 0x80 ;  /* 0x000000000080781c */ /* 0x000fe20003f2e170 */
[----:B------:R-:W-:Y:S01]  /*61f0*/  IMAD.MOV.U32 R51, RZ, RZ, RZ ;  /* 0x000000ffff337224 */ /* 0x000fe200078e00ff */
[----:B------:R-:W-:Y:S02]  /*6200*/  @P5 PLOP3.LUT P1, PT, P6, PT, PT, 0x80, 0x8 ;  /* 0x000000000008581c */ /* 0x000fe4000372f070 */
[----:B------:R-:W-:Y:S02]  /*6210*/  CS2R R48, SRZ ;  /* 0x0000000000307805 */ /* 0x000fe4000001ff00 */
[----:B------:R-:W-:Y:S02]  /*6220*/  CS2R R42, SRZ ;  /* 0x00000000002a7805 */ /* 0x000fe4000001ff00 */
[----:B------:R-:W-:Y:S07]  /*6230*/  CS2R R40, SRZ ;  /* 0x0000000000287805 */ /* 0x000fee000001ff00 */
[----:B------:R-:W-:Y:S01]  /*6240*/  @P1 VIADD R2, R0, 0xfffffff0 ;  /* 0xfffffff000021836 */ /* 0x000fe20000000000 */
[----:B------:R-:W-:Y:S06]  /*6250*/  @P2 BRA `(.L_x_109) ;  /* 0x00000000000c2947 */ /* 0x000fec0003800000 */
[----:B------:R-:W-:Y:S04]  /*6260*/  SHF.L.U32 R5, R75, 0x1f, RZ ;  /* 0x0000001f4b057819 */ /* 0x000fe800000006ff */
[----:B------:R-:W1:Y:S02]  /*6270*/  SYNCS.PHASECHK.TRANS64.TRYWAIT P1, [UR44+0x20], R5 ;  /* 0x00002005ff0075a7 */ /* 0x000e64000802112c */
[----:B-1----:R-:W-:Y:S05]  /*6280*/  @!P1 BRA `(.L_x_110) ;  /* 0x00000030000c9947 */ /* 0x002fea0003800000 */
.L_x_109:
[----:B------:R-:W-:Y:S05]  /*6290*/  BSYNC B0 ;  /* 0x0000000000007941 */ /* 0x000fea0003800000 */
.L_x_108:
[----:B------:R-:W-:Y:S01]  /*62a0*/  ISETP.NE.AND P1, PT, R84, RZ, PT ;  /* 0x000000ff5400720c */ /* 0x000fe20003f25270 */
[----:B------:R-:W-:Y:S11]  /*62b0*/  HFMA2 R38, -RZ, RZ, 0, 5.9604644775390625e-08 ;  /* 0x00000001ff267431 */ /* 0x000ff600000001ff */
[----:B------:R-:W-:Y:S01]  /*62c0*/  @!UPT UIADD3 URZ, UPT, UPT, URZ, URZ, URZ ;  /* 0x000000fffffff290 */ /* 0x000fe2000fffe0ff */
[----:B------:R2:W1:Y:S04]  /*62d0*/  @P1 LDS.128 R48, [R2] ;  /* 0x0000000002301984 */ /* 0x0004680000000c00 */
[----:B------:R2:W1:Y:S02]  /*62e0*/  @P1 LDS.128 R40, [R81+UR44+0x200] ;  /* 0x0002002c51281984 */ /* 0x0004640008000c00 */
.L_x_107:
[----:B------:R-:W-:Y:S05]  /*62f0*/  BSYNC B1 ;  /* 0x0000000000017941 */ /* 0x000fea0003800000 */
.L_x_106:
[----:B-1----:R-:W-:Y:S04]  /*6300*/  SHF.R.U32.HI R5, RZ, 0x15, R34 ;  /* 0x00000015ff057819 */ /* 0x002fe80000011622 */
[----:B------:R-:W-:Y:S01]  /*6310*/  LOP3.LUT P1, RZ, R5, 0x3, R70, 0x48, !PT ;  /* 0x0000000305ff7812 */ /* 0x000fe20007824846 */
[----:B------:R-:W-:Y:S01]  /*6320*/  @!UPT UIADD3 URZ, UPT, UPT, URZ, URZ, URZ ;  /* 0x000000fffffff290 */ /* 0x000fe2000fffe0ff */
[----:B----4-:R-:W-:Y:S11]  /*6330*/  @P0 BRA `(.L_x_111) ;  /* 0x0000000000080947 */ /* 0x010ff60003800000 */
[----:B------:R-:W1:Y:S02]  /*6340*/  SYNCS.PHASECHK.TRANS64.TRYWAIT P0, [R78+URZ+0x90], R3 ;  /* 0x000090034e0075a7 */ /* 0x000e6400080011ff */
[----:B-1----:R-:W-:Y:S05]  /*6350*/  @!P0 BRA `(.L_x_112) ;  /* 0x0000002c00f08947 */ /* 0x002fea0003800000 */
.L_x_111:
[----:B------:R-:W-:Y:S05]  /*6360*/  @!P1 BRA `(.L_x_113) ;  /* 0x0000000000409947 */ /* 0x000fea0003800000 */
[----:B------:R-:W4:Y:S01]  /*6370*/  LDCU.64 UR8, c[0x4][0x70] ;  /* 0x01000e00ff0877ac */ /* 0x000f220008000a00 */
[----:B-1----:R-:W-:Y:S01]  /*6380*/  MOV R3, 0x0 ;  /* 0x0000000000037802 */ /* 0x002fe20000000f00 */
[----:B------:R-:W-:Y:S02]  /*6390*/  HFMA2 R12, -RZ, RZ, 0, 5.9604644775390625e-08 ;  /* 0x00000001ff0c7431 */ /* 0x000fe400000001ff */
[----:B------:R-:W-:Y:S02]  /*63a0*/  IMAD.MOV.U32 R8, RZ, RZ, 0x192 ;  /* 0x00000192ff087424 */ /* 0x000fe400078e00ff */
[----:B------:R-:W-:Y:S01]  /*63b0*/  IMAD.MOV.U32 R13, RZ, RZ, RZ ;  /* 0x000000ffff0d7224 */ /* 0x000fe200078e00ff */
[----:B------:R-:W1:Y:S01]  /*63c0*/  LDCU.64 UR6, c[0x4][0x78] ;  /* 0x01000f00ff0677ac */ /* 0x000e620008000a00 */
[----:B--2---:R-:W2:Y:S01]  /*63d0*/  LDC.64 R2, c[0x4][R3] ;  /* 0x0100000003027b82 */ /* 0x004ea20000000a00 */
[----:B------:R-:W5:Y:S01]  /*63e0*/  LDCU.64 UR4, c[0x4][0x10] ;  /* 0x01000200ff0477ac */ /* 0x000f620008000a00 */
[----:B----4-:R-:W-:Y:S01]  /*63f0*/  MOV R5, UR9 ;  /* 0x0000000900057c02 */ /* 0x010fe20008000f00 */
[----:B------:R-:W-:Y:S01]  /*6400*/  IMAD.U32 R4, RZ, RZ, UR8 ;  /* 0x00000008ff047e24 */ /* 0x000fe2000f8e00ff */
[----:B-1----:R-:W-:Y:S01]  /*6410*/  MOV R7, UR7 ;  /* 0x0000000700077c02 */ /* 0x002fe20008000f00 */
[----:B------:R-:W-:Y:S01]  /*6420*/  IMAD.U32 R6, RZ, RZ, UR6 ;  /* 0x00000006ff067e24 */ /* 0x000fe2000f8e00ff */
[----:B-----5:R-:W-:Y:S01]  /*6430*/  MOV R11, UR5 ;  /* 0x00000005000b7c02 */ /* 0x020fe20008000f00 */
[----:B------:R-:W-:Y:S02]  /*6440*/  IMAD.U32 R10, RZ, RZ, UR4 ;  /* 0x00000004ff0a7e24 */ /* 0x000fe4000f8e00ff */
[----:B------:R-:W-:Y:S07]  /*6450*/  LEPC R20, `(.L_x_113) ;  /* 0x000000001014794e */ /* 0x000fee0000000000 */
[----:B--23--:R-:W-:Y:S05]  /*6460*/  CALL.ABS.NOINC R2 ;  /* 0x0000000002007343 */ /* 0x00cfea0003c00000 */
.L_x_113:
[----:B------:R-:W-:Y:S05]  /*6470*/  WARPSYNC.ALL ;  /* 0x0000000000007948 */ /* 0x000fea0003800000 */
[----:B------:R-:W-:Y:S01]  /*6480*/  R2UR UR4, R34 ;  /* 0x00000000220472ca */ /* 0x000fe200000e0000 */
[--C-:B------:R-:W-:Y:S01]  /*6490*/  HADD2.F32 R20, -RZ, R40.reuse.H0_H0 ;  /* 0x20000028ff147230 */ /* 0x100fe20000004100 */
[----:B------:R-:W-:Y:S01]  /*64a0*/  MOV R85, 0x10 ;  /* 0x0000001000557802 */ /* 0x000fe20000000f00 */
[----:B------:R-:W-:Y:S01]  /*64b0*/  HADD2.F32 R21, -RZ, R40.H1_H1 ;  /* 0x30000028ff157230 */ /* 0x000fe20000004100 */
[----:B------:R-:W-:Y:S01]  /*64c0*/  LOP3.LUT P6, RZ, R69, 0x40, RZ, 0xc0, !PT ;  /* 0x0000004045ff7812 */ /* 0x000fe200078cc0ff */
[----:B------:R-:W-:Y:S01]  /*64d0*/  HADD2.F32 R36, -RZ, R41.H1_H1 ;  /* 0x30000029ff247230 */ /* 0x000fe20000004100 */
[----:B------:R-:W-:Y:S01]  /*64e0*/  ISETP.NE.AND P0, PT, R76, RZ, PT ;  /* 0x000000ff4c00720c */ /* 0x000fe20003f05270 */
[----:B------:R-:W-:Y:S01]  /*64f0*/  HADD2.F32 R37, -RZ, R43.H0_H0 ;  /* 0x2000002bff257230 */ /* 0x000fe20000004100 */
[----:B------:R-:W-:Y:S01]  /*6500*/  SEL R85, R85, 0xfffffff0, !P6 ;  /* 0xfffffff055557807 */ /* 0x000fe20007000000 */
[----:B------:R-:W-:Y:S03]  /*6510*/  BSSY.RECONVERGENT B0, `(.L_x_114) ;  /* 0x000004f000007945 */ /* 0x000fe60003800200 */
[----:B------:R-:W-:Y:S01]  /*6520*/  IADD3 R83, PT, PT, R86, R85, RZ ;  /* 0x0000005556537210 */ /* 0x000fe20007ffe0ff */
[----:B------:R-:W3:Y:S02]  /*6530*/  LDTM.x16 R4, tmem[UR4] ;  /* 0x00000004000479ee */ /* 0x000ee40008240000 */
[C---:B---3--:R-:W-:Y:S01]  /*6540*/  FMUL R0, R32.reuse, R4 ;  /* 0x0000000420007220 */ /* 0x048fe20000400000 */
[C---:B--2---:R-:W-:Y:S01]  /*6550*/  FMUL R2, R32.reuse, R5 ;  /* 0x0000000520027220 */ /* 0x044fe20000400000 */
[C---:B-1----:R-:W-:Y:S01]  /*6560*/  FMUL R3, R32.reuse, R6 ;  /* 0x0000000620037220 */ /* 0x042fe20000400000 */
[C---:B------:R-:W-:Y:S01]  /*6570*/  FMUL R7, R32.reuse, R7 ;  /* 0x0000000720077220 */ /* 0x040fe20000400000 */
[C---:B------:R-:W-:Y:S01]  /*6580*/  FFMA R0, R35.reuse, R20, R0 ;  /* 0x0000001423007223 */ /* 0x040fe20000000000 */
[----:B------:R-:W-:Y:S02]  /*6590*/  HADD2.F32 R20, -RZ, R41.H0_H0 ;  /* 0x20000029ff147230 */ /* 0x000fe40000004100 */
[C---:B------:R-:W-:Y:S01]  /*65a0*/  FFMA R2, R35.reuse, R21, R2 ;  /* 0x0000001523027223 */ /* 0x040fe20000000002 */
[--C-:B------:R-:W-:Y:S02]  /*65b0*/  HADD2.F32 R21, -RZ, R42.reuse.H0_H0 ;  /* 0x2000002aff157230 */ /* 0x100fe40000004100 */
[C---:B------:R-:W-:Y:S01]  /*65c0*/  FMUL R4, R32.reuse, R8 ;  /* 0x0000000820047220 */ /* 0x040fe20000400000 */
[C---:B------:R-:W-:Y:S01]  /*65d0*/  FMUL R5, R32.reuse, R9 ;  /* 0x0000000920057220 */ /* 0x040fe20000400000 */
[C---:B------:R-:W-:Y:S01]  /*65e0*/  FFMA R3, R35.reuse, R20, R3 ;  /* 0x0000001423037223 */ /* 0x040fe20000000003 */
[----:B------:R-:W-:Y:S02]  /*65f0*/  HADD2.F32 R20, -RZ, R42.H1_H1 ;  /* 0x3000002aff147230 */ /* 0x000fe40000004100 */
[C---:B------:R-:W-:Y:S01]  /*6600*/  FFMA R7, R35.reuse, R36, R7 ;  /* 0x0000002423077223 */ /* 0x040fe20000000007 */
[C---:B------:R-:W-:Y:S01]  /*6610*/  FMUL R6, R32.reuse, R10 ;  /* 0x0000000a20067220 */ /* 0x040fe20000400000 */
[----:B------:R-:W-:Y:S02]  /*6620*/  HADD2.F32 R36, -RZ, R43.H1_H1 ;  /* 0x3000002bff247230 */ /* 0x000fe40000004100 */
[C---:B------:R-:W-:Y:S01]  /*6630*/  FMUL R11, R32.reuse, R11 ;  /* 0x0000000b200b7220 */ /* 0x040fe20000400000 */
[C---:B------:R-:W-:Y:S01]  /*6640*/  FFMA R4, R35.reuse, R21, R4 ;  /* 0x0000001523047223 */ /* 0x040fe20000000004 */
[C---:B------:R-:W-:Y:S01]  /*6650*/  FFMA R5, R35.reuse, R20, R5 ;  /* 0x0000001423057223 */ /* 0x040fe20000000005 */
[C---:B------:R-:W-:Y:S01]  /*6660*/  FFMA R6, R35.reuse, R37, R6 ;  /* 0x0000002523067223 */ /* 0x040fe20000000006 */
[--C-:B------:R-:W-:Y:S02]  /*6670*/  HADD2.F32 R20, -RZ, R48.reuse.H0_H0 ;  /* 0x20000030ff147230 */ /* 0x100fe40000004100 */
[C---:B------:R-:W-:Y:S01]  /*6680*/  FFMA R11, R35.reuse, R36, R11 ;  /* 0x00000024230b7223 */ /* 0x040fe2000000000b */
[C---:B------:R-:W-:Y:S01]  /*6690*/  FMUL R8, R32.reuse, R12 ;  /* 0x0000000c20087220 */ /* 0x040fe20000400000 */
[----:B------:R-:W-:Y:S02]  /*66a0*/  HADD2.F32 R36, -RZ, R48.H1_H1 ;  /* 0x30000030ff247230 */ /* 0x000fe40000004100 */
[C---:B------:R-:W-:Y:S01]  /*66b0*/  FMUL R9, R32.reuse, R13 ;  /* 0x0000000d20097220 */ /* 0x040fe20000400000 */
[--C-:B------:R-:W-:Y:S02]  /*66c0*/  HADD2.F32 R21, -RZ, R49.reuse.H0_H0 ;  /* 0x20000031ff157230 */ /* 0x100fe40000004100 */
[C---:B------:R-:W-:Y:S01]  /*66d0*/  FMUL R10, R32.reuse, R14 ;  /* 0x0000000e200a7220 */ /* 0x040fe20000400000 */
[C---:B------:R-:W-:Y:S01]  /*66e0*/  FFMA R8, R35.reuse, R20, R8 ;  /* 0x0000001423087223 */ /* 0x040fe20000000008 */
[----:B------:R-:W-:Y:S02]  /*66f0*/  HADD2.F32 R20, -RZ, R49.H1_H1 ;  /* 0x30000031ff147230 */ /* 0x000fe40000004100 */
[C---:B------:R-:W-:Y:S01]  /*6700*/  FFMA R9, R35.reuse, R36, R9 ;  /* 0x0000002423097223 */ /* 0x040fe20000000009 */
[C---:B------:R-:W-:Y:S01]  /*6710*/  FMUL R15, R32.reuse, R15 ;  /* 0x0000000f200f7220 */ /* 0x040fe20000400000 */
[C---:B------:R-:W-:Y:S01]  /*6720*/  FFMA R10, R35.reuse, R21, R10 ;  /* 0x00000015230a7223 */ /* 0x040fe2000000000a */
[--C-:B------:R-:W-:Y:S02]  /*6730*/  HADD2.F32 R21, -RZ, R50.reuse.H0_H0 ;  /* 0x20000032ff157230 */ /* 0x100fe40000004100 */
[C---:B------:R-:W-:Y:S01]  /*6740*/  FMUL R12, R32.reuse, R16 ;  /* 0x00000010200c7220 */ /* 0x040fe20000400000 */
[----:B------:R-:W-:Y:S02]  /*6750*/  HADD2.F32 R36, -RZ, R50.H1_H1 ;  /* 0x30000032ff247230 */ /* 0x000fe40000004100 */
[C---:B------:R-:W-:Y:S01]  /*6760*/  FFMA R15, R35.reuse, R20, R15 ;  /* 0x00000014230f7223 */ /* 0x040fe2000000000f */
[C---:B------:R-:W-:Y:S01]  /*6770*/  FMUL R13, R32.reuse, R17 ;  /* 0x00000011200d7220 */ /* 0x040fe20000400000 */
[--C-:B------:R-:W-:Y:S02]  /*6780*/  HADD2.F32 R37, -RZ, R51.reuse.H0_H0 ;  /* 0x20000033ff257230 */ /* 0x100fe40000004100 */
[C---:B------:R-:W-:Y:S01]  /*6790*/  FMUL R14, R32.reuse, R18 ;  /* 0x00000012200e7220 */ /* 0x040fe20000400000 */
[----:B------:R-:W-:Y:S02]  /*67a0*/  HADD2.F32 R20, -RZ, R51.H1_H1 ;  /* 0x30000033ff147230 */ /* 0x000fe40000004100 */
[----:B------:R-:W-:Y:S01]  /*67b0*/  FMUL R19, R32, R19 ;  /* 0x0000001320137220 */ /* 0x000fe20000400000 */
[----:B------:R-:W-:Y:S01]  /*67c0*/  F2FP.F16.F32.PACK_AB R44, R2, R0 ;  /* 0x00000000022c723e */ /* 0x000fe200000000ff */
[----:B------:R-:W-:Y:S01]  /*67d0*/  FFMA R12, R35, R21, R12 ;  /* 0x00000015230c7223 */ /* 0x000fe2000000000c */
[----:B------:R-:W-:Y:S01]  /*67e0*/  F2FP.F16.F32.PACK_AB R45, R7, R3 ;  /* 0x00000003072d723e */ /* 0x000fe200000000ff */
[----:B------:R-:W-:Y:S01]  /*67f0*/  FFMA R13, R35, R36, R13 ;  /* 0x00000024230d7223 */ /* 0x000fe2000000000d */
[----:B------:R-:W-:Y:S01]  /*6800*/  F2FP.F16.F32.PACK_AB R46, R5, R4 ;  /* 0x00000004052e723e */ /* 0x000fe200000000ff */
[----:B------:R-:W-:Y:S01]  /*6810*/  FFMA R14, R35, R37, R14 ;  /* 0x00000025230e7223 */ /* 0x000fe2000000000e */
[----:B------:R-:W-:Y:S01]  /*6820*/  F2FP.F16.F32.PACK_AB R47, R11, R6 ;  /* 0x000000060b2f723e */ /* 0x000fe200000000ff */
[----:B------:R-:W-:Y:S01]  /*6830*/  FFMA R19, R35, R20, R19 ;  /* 0x0000001423137223 */ /* 0x000fe20000000013 */
[----:B------:R-:W-:Y:S02]  /*6840*/  F2FP.F16.F32.PACK_AB R88, R9, R8 ;  /* 0x000000080958723e */ /* 0x000fe400000000ff */
[----:B------:R-:W-:Y:S01]  /*6850*/  F2FP.F16.F32.PACK_AB R89, R15, R10 ;  /* 0x0000000a0f59723e */ /* 0x000fe200000000ff */
[----:B------:R1:W-:Y:S01]  /*6860*/  STS.128 [R81+UR44+0x200], R44 ;  /* 0x0002002c51007988 */ /* 0x0003e20008000c2c */
[----:B------:R-:W-:Y:S02]  /*6870*/  F2FP.F16.F32.PACK_AB R90, R13, R12 ;  /* 0x0000000c0d5a723e */ /* 0x000fe400000000ff */
[----:B------:R-:W-:Y:S05]  /*6880*/  F2FP.F16.F32.PACK_AB R91, R19, R14 ;  /* 0x0000000e135b723e */ /* 0x000fea00000000ff */
[----:B------:R1:W-:Y:S01]  /*6890*/  STS.128 [R83+0x200], R88 ;  /* 0x0002005853007388 */ /* 0x0003e20000000c00 */
[----:B------:R-:W-:Y:S01]  /*68a0*/  @!PT LDS RZ, [RZ] ;  /* 0x00000000fffff984 */ /* 0x000fe20000000800 */
[----:B------:R-:W-:Y:S01]  /*68b0*/  @!PT LDS RZ, [RZ] ;  /* 0x00000000fffff984 */ /* 0x000fe20000000800 */
[----:B------:R-:W-:Y:S01]  /*68c0*/  @!PT LDS RZ, [RZ] ;  /* 0x00000000fffff984 */ /* 0x000fe20000000800 */
[----:B------:R-:W-:Y:S01]  /*68d0*/  @!PT LDS RZ, [RZ] ;  /* 0x00000000fffff984 */ /* 0x000fe20000000800 */
[----:B------:R2:W-:Y:S07]  /*68e0*/  MEMBAR.ALL.CTA ;  /* 0x0000000000007992 */ /* 0x0005ee0000008000 */
[----:B--2---:R-:W2:Y:S02]  /*68f0*/  FENCE.VIEW.ASYNC.S ;  /* 0x00000000000073c6 */ /* 0x004ea40000000000 */
[----:B--2---:R-:W-:Y:S06]  /*6900*/  BAR.SYNC.DEFER_BLOCKING 0x1, 0x80 ;  /* 0x0042000000007b1d */ /* 0x004fec0000010000 */
[----:B------:R-:W-:Y:S05]  /*6910*/  @P0 BRA `(.L_x_115) ;  /* 0x0000000000380947 */ /* 0x000fea0003800000 */
[----:B------:R-:W-:Y:S02]  /*6920*/  UIADD3 UR4, UPT, UPT, UR44, 0x200, URZ ;  /* 0x000002002c047890 */ /* 0x000fe4000fffe0ff */
[----:B------:R-:W-:Y:S01]  /*6930*/  UIADD3 UR8, UP0, UPT, UR50, 0x680, URZ ;  /* 0x0000068032087890 */ /* 0x000fe2000ff1e0ff */
[----:B------:R-:W-:Y:S01]  /*6940*/  UMOV UR43, UR36 ;  /* 0x00000024002b7c82 */ /* 0x000fe20008000000 */
[----:B------:R-:W-:Y:S02]  /*6950*/  UIADD3 UR5, UPT, UPT, UR41, 0x40, URZ ;  /* 0x0000004029057890 */ /* 0x000fe4000fffe0ff */
[----:B------:R-:W-:Y:S01]  /*6960*/  MOV R71, UR4 ;  /* 0x0000000400477c02 */ /* 0x000fe20008000f00 */
[----:B------:R-:W-:Y:S02]  /*6970*/  UIADD3.X UR9, UPT, UPT, URZ, UR51, URZ, UP0, !UPT ;  /* 0x00000033ff097290 */ /* 0x000fe400087fe4ff */
[----:B------:R-:W-:Y:S01]  /*6980*/  UIADD3 UR4, UPT, UPT, UR44, 0xa00, URZ ;  /* 0x00000a002c047890 */ /* 0x000fe2000fffe0ff */
[----:B------:R-:W-:Y:S01]  /*6990*/  R2UR UR40, R71 ;  /* 0x00000000472872ca */ /* 0x000fe200000e0000 */
[----:B------:R-:W-:Y:S01]  /*69a0*/  UMOV UR6, UR42 ;  /* 0x0000002a00067c82 */ /* 0x000fe20008000000 */
[----:B------:R-:W-:Y:S11]  /*69b0*/  UMOV UR7, UR36 ;  /* 0x0000002400077c82 */ /* 0x000ff60008000000 */
[----:B------:R2:W-:Y:S01]  /*69c0*/  UTMASTG.3D [UR40], [UR8] ;  /* 0x00000028080073b5 */ /* 0x0005e20008010000 */
[----:B------:R2:W-:Y:S01]  /*69d0*/  UTMASTG.3D [UR4], [UR8] ;  /* 0x00000004080073b5 */ /* 0x0005e20008010000 */
[----:B------:R0:W-:Y:S01]  /*69e0*/  UTMACMDFLUSH ;  /* 0x00000000000079b7 */ /* 0x0001e20000000000 */
[----:B--2---:R-:W-:Y:S04]  /*69f0*/  DEPBAR.LE SB0, 0x1 ;  /* 0x000080400000791a */ /* 0x004fe80000000000 */
.L_x_115:
[----:B------:R-:W-:Y:S05]  /*6a00*/  BSYNC.RECONVERGENT B0 ;  /* 0x0000000000007941 */ /* 0x000fea0003800200 */
.L_x_114:
[----:B------:R-:W-:Y:S01]  /*6a10*/  BAR.SYNC.DEFER_BLOCKING 0x1, 0x80 ;  /* 0x0042000000007b1d */ /* 0x000fe20000010000 */
[----:B------:R-:W-:Y:S01]  /*6a20*/  ISETP.NE.AND P1, PT, R82, RZ, PT ;  /* 0x000000ff5200720c */ /* 0x000fe20003f25270 */
[----:B------:R-:W-:Y:S01]  /*6a30*/  UISETP.NE.AND UP0, UPT, UR45, URZ, UPT ;  /* 0x000000ff2d00728c */ /* 0x000fe2000bf05270 */
[----:B------:R-:W-:Y:S11]  /*6a40*/  LEA R3, R38, UR44, 0x3 ;  /* 0x0000002c26037c11 */ /* 0x000ff6000f8e18ff */
[----:B------:R-:W-:Y:S01]  /*6a50*/  @P1 SHF.L.U32 R2, R75, 0x1f, RZ ;  /* 0x0000001f4b021819 */ /* 0x000fe200000006ff */
[----:B------:R-:W-:Y:S06]  /*6a60*/  BRA.U !UP0, `(.L_x_116) ;  /* 0x0000000108247547 */ /* 0x000fec000b800000 */
[----:B------:R-:W-:Y:S01]  /*6a70*/  IMAD.U32 R5, RZ, RZ, UR48 ;  /* 0x00000030ff057e24 */ /* 0x000fe2000f8e00ff */
[----:B------:R-:W-:Y:S01]  /*6a80*/  MOV R0, UR37 ;  /* 0x0000002500007c02 */ /* 0x000fe20008000f00 */
[----:B------:R-:W-:Y:S03]  /*6a90*/  UIADD3 UR48, UPT, UPT, UR48, 0x1, URZ ;  /* 0x0000000130307890 */ /* 0x000fe6000fffe0ff */
[----:B------:R-:W-:Y:S01]  /*6aa0*/  @P1 LEA R5, R5, UR44, 0x3 ;  /* 0x0000002c05051c11 */ /* 0x000fe2000f8e18ff */
[----:B------:R-:W-:Y:S04]  /*6ab0*/  UISETP.NE.AND UP0, UPT, UR48, 0x4, UPT ;  /* 0x000000043000788c */ /* 0x000fe8000bf05270 */
[----:B------:R-:W-:Y:S01]  /*6ac0*/  @P1 VIADD R5, R5, 0x40 ;  /* 0x0000004005051836 */ /* 0x000fe20000000000 */
[----:B------:R-:W-:Y:S04]  /*6ad0*/  USEL UR48, UR48, URZ, UP0 ;  /* 0x000000ff30307287 */ /* 0x000fe80008000000 */
[----:B------:R-:W-:Y:S04]  /*6ae0*/  @P1 PRMT R0, R0, 0x654, R5 ;  /* 0x0000065400001816 */ /* 0x000fe80000000005 */
[----:B------:R2:W-:Y:S04]  /*6af0*/  @P1 SYNCS.ARRIVE.TRANS64.RED.A1T0 RZ, [R0+URZ], RZ ;  /* 0x000000ff00ff19a7 */ /* 0x0005e800081004ff */
.L_x_116:
[----:B------:R-:W3:Y:S01]  /*6b00*/  @P1 SYNCS.PHASECHK.TRANS64.TRYWAIT P0, [R3+URZ+0x20], R2 ;  /* 0x00002002030015a7 */ /* 0x000ee200080011ff */
[----:B------:R-:W-:Y:S01]  /*6b10*/  BSSY B1, `(.L_x_117) ;  /* 0x0000012000017945 */ /* 0x000fe20003800000 */
[----:B---3--:R-:W-:Y:S03]  /*6b20*/  @P1 SEL R39, RZ, 0x1, !P0 ;  /* 0x00000001ff271807 */ /* 0x008fe60004000000 */
[----:B------:R-:W-:Y:S05]  /*6b30*/  @!P1 BRA `(.L_x_118) ;  /* 0x00000000003c9947 */ /* 0x000fea0003800000 */
[----:B------:R-:W-:Y:S01]  /*6b40*/  ISETP.NE.AND P1, PT, R84, RZ, PT ;  /* 0x000000ff5400720c */ /* 0x000fe20003f25270 */
[----:B------:R-:W-:Y:S01]  /*6b50*/  BSSY B0, `(.L_x_119) ;  /* 0x0000009000007945 */ /* 0x000fe20003800000 */
[----:B------:R-:W-:Y:S11]  /*6b60*/  ISETP.NE.AND P0, PT, R39, RZ, PT ;  /* 0x000000ff2700720c */ /* 0x000ff60003f05270 */
[----:B------:R-:W-:Y:S05]  /*6b70*/  @P1 IMAD R4, R38, 0x1000, R81 ;  /* 0x0000100026041824 */ /* 0x000fea00078e0251 */
[----:B------:R-:W-:Y:S05]  /*6b80*/  @P1 IADD3 R2, PT, PT, R4, UR44, RZ ;  /* 0x0000002c04021c10 */ /* 0x000fea000fffe0ff */
[----:B------:R-:W-:Y:S01]  /*6b90*/  @P1 IMAD.IADD R2, R85, 0x1, R2 ;  /* 0x0000000155021824 */ /* 0x000fe200078e0202 */
[----:B------:R-:W-:Y:S06]  /*6ba0*/  @P0 BRA `(.L_x_120) ;  /* 0x00000000000c0947 */ /* 0x000fec0003800000 */
[----:B--2---:R-:W-:Y:S04]  /*6bb0*/  SHF.L.U32 R0, R75, 0x1f, RZ ;  /* 0x0000001f4b007819 */ /* 0x004fe800000006ff */
[----:B------:R-:W2:Y:S02]  /*6bc0*/  SYNCS.PHASECHK.TRANS64.TRYWAIT P0, [R3+URZ+0x20], R0 ;  /* 0x00002000030075a7 */ /* 0x000ea400080011ff */
[----:B--2---:R-:W-:Y:S05]  /*6bd0*/  @!P0 BRA `(.L_x_121) ;  /* 0x0000002400e48947 */ /* 0x004fea0003800000 */
.L_x_120:
[----:B------:R-:W-:Y:S05]  /*6be0*/  BSYNC B0 ;  /* 0x0000000000007941 */ /* 0x000fea0003800000 */
.L_x_119:
[----:B------:R-:W-:Y:S02]  /*6bf0*/  ISETP.NE.AND P0, PT, R84, RZ, PT ;  /* 0x000000ff5400720c */ /* 0x000fe40003f05270 */
[----:B------:R-:W-:Y:S11]  /*6c00*/  IADD3 R38, PT, PT, R38, 0x1, RZ ;  /* 0x0000000126267810 */ /* 0x000ff60007ffe0ff */
[----:B------:R3:W4:Y:S04]  /*6c10*/  @P0 LDS.128 R40, [R4+UR44+0x200] ;  /* 0x0002002c04280984 */ /* 0x0007280008000c00 */
[----:B------:R3:W1:Y:S02]  /*6c20*/  @P0 LDS.128 R48, [R2+0x200] ;  /* 0x0002000002300984 */ /* 0x0006640000000c00 */
.L_x_118:
[----:B------:R-:W-:Y:S05]  /*6c30*/  BSYNC B1 ;  /* 0x0000000000017941 */ /* 0x000fea0003800000 */
.L_x_117:
[----:B--2---:R-:W-:Y:S05]  /*6c40*/  VIADD R3, R34, 0x10 ;  /* 0x0000001022037836 */ /* 0x004fea0000000000 */
[----:B------:R-:W-:Y:S04]  /*6c50*/  SHF.R.U32.HI R3, RZ, 0x15, R3 ;  /* 0x00000015ff037819 */ /* 0x000fe80000011603 */
[----:B------:R-:W-:Y:S11]  /*6c60*/  LOP3.LUT P0, RZ, R3, 0x3, R70, 0x48, !PT ;  /* 0x0000000303ff7812 */ /* 0x000ff60007804846 */
[----:B------:R-:W-:Y:S02]  /*6c70*/  @!UPT UIADD3 URZ, UPT, UPT, URZ, URZ, URZ ;  /* 0x000000fffffff290 */ /* 0x000fe4000fffe0ff */
[----:B------:R-:W-:Y:S05]  /*6c80*/  @!P0 BRA `(.L_x_122) ;  /* 0x0000000000408947 */ /* 0x000fea0003800000 */
[----:B------:R-:W2:Y:S01]  /*6c90*/  LDCU.64 UR8, c[0x4][0x70] ;  /* 0x01000e00ff0877ac */ /* 0x000ea20008000a00 */
[----:B------:R-:W-:Y:S01]  /*6ca0*/  MOV R3, 0x0 ;  /* 0x0000000000037802 */ /* 0x000fe20000000f00 */
[----:B------:R-:W-:Y:S02]  /*6cb0*/  HFMA2 R12, -RZ, RZ, 0, 5.9604644775390625e-08 ;  /* 0x00000001ff0c7431 */ /* 0x000fe400000001ff */
[----:B------:R-:W-:Y:S02]  /*6cc0*/  IMAD.MOV.U32 R8, RZ, RZ, 0x192 ;  /* 0x00000192ff087424 */ /* 0x000fe400078e00ff */
[----:B------:R-:W-:Y:S01]  /*6cd0*/  IMAD.MOV.U32 R13, RZ, RZ, RZ ;  /* 0x000000ffff0d7224 */ /* 0x000fe200078e00ff */
[----:B------:R-:W5:Y:S01]  /*6ce0*/  LDCU.64 UR6, c[0x4][0x78] ;  /* 0x01000f00ff0677ac */ /* 0x000f620008000a00 */
[----:B---3--:R-:W3:Y:S01]  /*6cf0*/  LDC.64 R2, c[0x4][R3] ;  /* 0x0100000003027b82 */ /* 0x008ee20000000a00 */
[----:B------:R-:W4:Y:S01]  /*6d00*/  LDCU.64 UR4, c[0x4][0x10] ;  /* 0x01000200ff0477ac */ /* 0x000f220008000a00 */
[----:B--2---:R-:W-:Y:S01]  /*6d10*/  MOV R5, UR9 ;  /* 0x0000000900057c02 */ /* 0x004fe20008000f00 */
[----:B------:R-:W-:Y:S01]  /*6d20*/  IMAD.U32 R4, RZ, RZ, UR8 ;  /* 0x00000008ff047e24 */ /* 0x000fe2000f8e00ff */
[----:B-----5:R-:W-:Y:S01]  /*6d30*/  MOV R7, UR7 ;  /* 0x0000000700077c02 */ /* 0x020fe20008000f00 */
[----:B------:R-:W-:Y:S01]  /*6d40*/  IMAD.U32 R6, RZ, RZ, UR6 ;  /* 0x00000006ff067e24 */ /* 0x000fe2000f8e00ff */
[----:B----4-:R-:W-:Y:S01]  /*6d50*/  MOV R11, UR5 ;  /* 0x00000005000b7c02 */ /* 0x010fe20008000f00 */
[----:B------:R-:W-:Y:S02]  /*6d60*/  IMAD.U32 R10, RZ, RZ, UR4 ;  /* 0x00000004ff0a7e24 */ /* 0x000fe4000f8e00ff */
[----:B------:R-:W-:Y:S07]  /*6d70*/  LEPC R20, `(.L_x_122) ;  /* 0x000000001014794e */ /* 0x000fee0000000000 */
[----:B-1-3--:R-:W-:Y:S05]  /*6d80*/  CALL.ABS.NOINC R2 ;  /* 0x0000000002007343 */ /* 0x00afea0003c00000 */
.L_x_122:
[----:B------:R-:W-:Y:S01]  /*6d90*/  ISETP.NE.AND P6, PT, R82, RZ, PT ;  /* 0x000000ff5200720c */ /* 0x000fe20003fc5270 */
[----:B------:R-:W-:Y:S05]  /*6da0*/  WARPSYNC.ALL ;  /* 0x0000000000007948 */ /* 0x000fea0003800000 */
[----:B------:R-:W-:Y:S01]  /*6db0*/  R2UR UR4, R34 ;  /* 0x00000000220472ca */ /* 0x000fe200000e0000 */
[--C-:B----4-:R-:W-:Y:S01]  /*6dc0*/  HADD2.F32 R20, -RZ, R40.reuse.H0_H0 ;  /* 0x20000028ff147230 */ /* 0x110fe20000004100 */
[----:B------:R-:W-:Y:S01]  /*6dd0*/  ISETP.NE.AND P0, PT, R76, RZ, PT ;  /* 0x000000ff4c00720c */ /* 0x000fe20003f05270 */
[----:B------:R-:W-:Y:S01]  /*6de0*/  HADD2.F32 R21, -RZ, R40.H1_H1 ;  /* 0x30000028ff157230 */ /* 0x000fe20000004100 */
[----:B------:R-:W-:Y:S01]  /*6df0*/  MOV R86, UR48 ;  /* 0x0000003000567c02 */ /* 0x000fe20008000f00 */
[--C-:B------:R-:W-:Y:S01]  /*6e00*/  HADD2.F32 R36, -RZ, R41.reuse.H1_H1 ;  /* 0x30000029ff247230 */ /* 0x100fe20000004100 */
[----:B------:R-:W-:Y:S01]  /*6e10*/  MOV R87, UR37 ;  /* 0x0000002500577c02 */ /* 0x000fe20008000f00 */
[----:B-1----:R-:W-:Y:S01]  /*6e20*/  HADD2.F32 R37, -RZ, R48.H0_H0 ;  /* 0x20000030ff257230 */ /* 0x002fe20000004100 */
[----:B------:R-:W-:Y:S01]  /*6e30*/  @P6 LEA R86, R86, UR44, 0x3 ;  /* 0x0000002c56566c11 */ /* 0x000fe2000f8e18ff */
[----:B------:R-:W-:Y:S01]  /*6e40*/  BSSY.RECONVERGENT B0, `(.L_x_123) ;  /* 0x0000052000007945 */ /* 0x000fe20003800200 */
[----:B------:R-:W-:Y:S02]  /*6e50*/  @P6 SHF.L.U32 R92, R75, 0x1f, RZ ;  /* 0x0000001f4b5c6819 */ /* 0x000fe400000006ff */
[----:B------:R-:W-:Y:S01]  /*6e60*/  @P6 IADD3 R86, PT, PT, R86, 0x40, RZ ;  /* 0x0000004056566810 */ /* 0x000fe20007ffe0ff */
[----:B---3--:R-:W1:Y:S03]  /*6e70*/  LDTM.x16 R4, tmem[UR4+0x10] ;  /* 0x00001004000479ee */ /* 0x008e660008240000 */
[----:B------:R-:W-:Y:S02]  /*6e80*/  @P6 PRMT R86, R87, 0x654, R86 ;  /* 0x0000065457566816 */ /* 0x000fe40000000056 */
[----:B------:R-:W-:Y:S01]  /*6e90*/  LEA R87, R38, UR44, 0x3 ;  /* 0x0000002c26577c11 */ /* 0x000fe2000f8e18ff */
[C---:B-1----:R-:W-:Y:S01]  /*6ea0*/  FMUL R0, R32.reuse, R4 ;  /* 0x0000000420007220 */ /* 0x042fe20000400000 */
[C---:B------:R-:W-:Y:S01]  /*6eb0*/  FMUL R2, R32.reuse, R5 ;  /* 0x0000000520027220 */ /* 0x040fe20000400000 */
[C---:B------:R-:W-:Y:S01]  /*6ec0*/  FMUL R3, R32.reuse, R6 ;  /* 0x0000000620037220 */ /* 0x040fe20000400000 */
[C---:B------:R-:W-:Y:S01]  /*6ed0*/  FMUL R7, R32.reuse, R7 ;  /* 0x0000000720077220 */ /* 0x040fe20000400000 */
[C---:B------:R-:W-:Y:S01]  /*6ee0*/  FFMA R0, R35.reuse, R20, R0 ;  /* 0x0000001423007223 */ /* 0x040fe20000000000 */
[----:B------:R-:W-:Y:S02]  /*6ef0*/  HADD2.F32 R20, -RZ, R41.H0_H0 ;  /* 0x20000029ff147230 */ /* 0x000fe40000004100 */
[C---:B------:R-:W-:Y:S01]  /*6f00*/  FFMA R2, R35.reuse, R21, R2 ;  /* 0x0000001523027223 */ /* 0x040fe20000000002 */
[C---:B------:R-:W-:Y:S01]  /*6f10*/  FMUL R4, R32.reuse, R8 ;  /* 0x0000000820047220 */ /* 0x040fe20000400000 */
[C---:B------:R-:W-:Y:S01]  /*6f20*/  FMUL R5, R32.reuse, R9 ;  /* 0x0000000920057220 */ /* 0x040fe20000400000 */
[--C-:B------:R-:W-:Y:S02]  /*6f30*/  HADD2.F32 R21, -RZ, R43.reuse.H0_H0 ;  /* 0x2000002bff157230 */ /* 0x100fe40000004100 */
[C---:B------:R-:W-:Y:S01]  /*6f40*/  FFMA R3, R35.reuse, R20, R3 ;  /* 0x0000001423037223 */ /* 0x040fe20000000003 */
[--C-:B------:R-:W-:Y:S02]  /*6f50*/  HADD2.F32 R20, -RZ, R42.reuse.H0_H0 ;  /* 0x2000002aff147230 */ /* 0x100fe40000004100 */
[C---:B------:R-:W-:Y:S01]  /*6f60*/  FFMA R7, R35.reuse, R36, R7 ;  /* 0x0000002423077223 */ /* 0x040fe20000000007 */
[C---:B------:R-:W-:Y:S01]  /*6f70*/  FMUL R6, R32.reuse, R10 ;  /* 0x0000000a20067220 */ /* 0x040fe20000400000 */
[----:B------:R-:W-:Y:S02]  /*6f80*/  HADD2.F32 R36, -RZ, R43.H1_H1 ;  /* 0x3000002bff247230 */ /* 0x000fe40000004100 */
[C---:B------:R-:W-:Y:S01]  /*6f90*/  FMUL R11, R32.reuse, R11 ;  /* 0x0000000b200b7220 */ /* 0x040fe20000400000 */
[C---:B------:R-:W-:Y:S01]  /*6fa0*/  FFMA R4, R35.reuse, R20, R4 ;  /* 0x0000001423047223 */ /* 0x040fe20000000004 */
[----:B------:R-:W-:Y:S02]  /*6fb0*/  HADD2.F32 R20, -RZ, R42.H1_H1 ;  /* 0x3000002aff147230 */ /* 0x000fe40000004100 */
[C---:B------:R-:W-:Y:S01]  /*6fc0*/  FMUL R8, R32.reuse, R12 ;  /* 0x0000000c20087220 */ /* 0x040fe20000400000 */
[C---:B------:R-:W-:Y:S01]  /*6fd0*/  FMUL R9, R32.reuse, R13 ;  /* 0x0000000d20097220 */ /* 0x040fe20000400000 */
[C---:B------:R-:W-:Y:S01]  /*6fe0*/  FMUL R10, R32.reuse, R14 ;  /* 0x0000000e200a7220 */ /* 0x040fe20000400000 */
[C---:B------:R-:W-:Y:S01]  /*6ff0*/  FMUL R15, R32.reuse, R15 ;  /* 0x0000000f200f7220 */ /* 0x040fe20000400000 */
[C---:B------:R-:W-:Y:S01]  /*7000*/  FFMA R5, R35.reuse, R20, R5 ;  /* 0x0000001423057223 */ /* 0x040fe20000000005 */
[----:B------:R-:W-:Y:S02]  /*7010*/  HADD2.F32 R20, -RZ, R48.H1_H1 ;  /* 0x30000030ff147230 */ /* 0x000fe40000004100 */
[C---:B------:R-:W-:Y:S01]  /*7020*/  FFMA R6, R35.reuse, R21, R6 ;  /* 0x0000001523067223 */ /* 0x040fe20000000006 */
[C---:B------:R-:W-:Y:S01]  /*7030*/  FFMA R11, R35.reuse, R36, R11 ;  /* 0x00000024230b7223 */ /* 0x040fe2000000000b */
[C---:B------:R-:W-:Y:S01]  /*7040*/  FFMA R8, R35.reuse, R37, R8 ;  /* 0x0000002523087223 */ /* 0x040fe20000000008 */
[--C-:B------:R-:W-:Y:S02]  /*7050*/  HADD2.F32 R21, -RZ, R49.reuse.H0_H0 ;  /* 0x20000031ff157230 */ /* 0x100fe40000004100 */
[C---:B------:R-:W-:Y:S01]  /*7060*/  FFMA R9, R35.reuse, R20, R9 ;  /* 0x0000001423097223 */ /* 0x040fe20000000009 */
[----:B------:R-:W-:Y:S02]  /*7070*/  HADD2.F32 R20, -RZ, R49.H1_H1 ;  /* 0x30000031ff147230 */ /* 0x000fe40000004100 */
[C---:B------:R-:W-:Y:S01]  /*7080*/  FMUL R12, R32.reuse, R16 ;  /* 0x00000010200c7220 */ /* 0x040fe20000400000 */
[C---:B------:R-:W-:Y:S01]  /*7090*/  FMUL R13, R32.reuse, R17 ;  /* 0x00000011200d7220 */ /* 0x040fe20000400000 */
[C---:B------:R-:W-:Y:S01]  /*70a0*/  FFMA R10, R35.reuse, R21, R10 ;  /* 0x00000015230a7223 */ /* 0x040fe2000000000a */
[--C-:B------:R-:W-:Y:S02]  /*70b0*/  HADD2.F32 R21, -RZ, R50.reuse.H0_H0 ;  /* 0x20000032ff157230 */ /* 0x100fe40000004100 */
[C---:B------:R-:W-:Y:S01]  /*70c0*/  FFMA R15, R35.reuse, R20, R15 ;  /* 0x00000014230f7223 */ /* 0x040fe2000000000f */
[----:B------:R-:W-:Y:S02]  /*70d0*/  HADD2.F32 R20, -RZ, R50.H1_H1 ;  /* 0x30000032ff147230 */ /* 0x000fe40000004100 */
[C---:B------:R-:W-:Y:S01]  /*70e0*/  FMUL R14, R32.reuse, R18 ;  /* 0x00000012200e7220 */ /* 0x040fe20000400000 */
[--C-:B------:R-:W-:Y:S02]  /*70f0*/  HADD2.F32 R37, -RZ, R51.reuse.H0_H0 ;  /* 0x20000033ff257230 */ /* 0x100fe40000004100 */
[----:B------:R-:W-:Y:S01]  /*7100*/  FMUL R19, R32, R19 ;  /* 0x0000001320137220 */ /* 0x000fe20000400000 */
[----:B------:R-:W-:Y:S01]  /*7110*/  HADD2.F32 R36, -RZ, R51.H1_H1 ;  /* 0x30000033ff247230 */ /* 0x000fe20000004100 */
        /* <DEDUP_REMOVED lines=22> */
[----:B------:R-:W-:Y:S02]  /*7280*/  UIADD3 UR12, UP0, UPT, UR50, 0x680, URZ ;  /* 0x00000680320c7890 */ /* 0x000fe4000ff1e0ff */
[----:B------:R-:W-:Y:S02]  /*7290*/  UIADD3 UR9, UPT, UPT, UR41, 0x10, URZ ;  /* 0x0000001029097890 */ /* 0x000fe4000fffe0ff */
[----:B------:R-:W-:Y:S02]  /*72a0*/  UIADD3 UR8, UPT, UPT, UR44, 0x1200, URZ ;  /* 0x000012002c087890 */ /* 0x000fe4000fffe0ff */
[----:B------:R-:W-:Y:S01]  /*72b0*/  UIADD3.X UR13, UPT, UPT, URZ, UR51, URZ, UP0, !UPT ;  /* 0x00000033ff0d7290 */ /* 0x000fe200087fe4ff */
[----:B------:R-:W-:Y:S01]  /*72c0*/  UMOV UR10, UR42 ;  /* 0x0000002a000a7c82 */ /* 0x000fe20008000000 */
[----:B------:R-:W-:Y:S01]  /*72d0*/  UMOV UR11, UR36 ;  /* 0x00000024000b7c82 */ /* 0x000fe20008000000 */
[----:B------:R-:W-:Y:S02]  /*72e0*/  UIADD3 UR5, UPT, UPT, UR41, 0x50, URZ ;  /* 0x0000005029057890 */ /* 0x000fe4000fffe0ff */
[----:B------:R-:W-:Y:S01]  /*72f0*/  UIADD3 UR4, UPT, UPT, UR44, 0x1a00, URZ ;  /* 0x00001a002c047890 */ /* 0x000fe2000fffe0ff */
[----:B------:R-:W-:Y:S03]  /*7300*/  UMOV UR6, UR42 ;  /* 0x0000002a00067c82 */ /* 0x000fe60008000000 */
[----:B------:R2:W-:Y:S01]  /*7310*/  UTMASTG.3D [UR8], [UR12] ;  /* 0x000000080c0073b5 */ /* 0x0005e20008010000 */
[----:B------:R-:W-:Y:S04]  /*7320*/  UMOV UR7, UR36 ;  /* 0x0000002400077c82 */ /* 0x000fe80008000000 */
[----:B------:R2:W-:Y:S01]  /*7330*/  UTMASTG.3D [UR4], [UR12] ;  /* 0x000000040c0073b5 */ /* 0x0005e20008010000 */
[----:B------:R0:W-:Y:S01]  /*7340*/  UTMACMDFLUSH ;  /* 0x00000000000079b7 */ /* 0x0001e20000000000 */
[----:B--2---:R-:W-:Y:S04]  /*7350*/  DEPBAR.LE SB0, 0x1 ;  /* 0x000080400000791a */ /* 0x004fe80000000000 */
.L_x_124:
[----:B------:R-:W-:Y:S05]  /*7360*/  BSYNC.RECONVERGENT B0 ;  /* 0x0000000000007941 */ /* 0x000fea0003800200 */
.L_x_123:
[----:B------:R-:W-:Y:S01]  /*7370*/  BAR.SYNC.DEFER_BLOCKING 0x1, 0x80 ;  /* 0x0042000000007b1d */ /* 0x000fe20000010000 */
[----:B------:R-:W-:Y:S04]  /*7380*/  UIADD3 UR40, UPT, UPT, UR48, 0x1, URZ ;  /* 0x0000000130287890 */ /* 0x000fe8000fffe0ff */
[----:B------:R-:W-:Y:S04]  /*7390*/  UISETP.NE.AND UP0, UPT, UR40, 0x4, UPT ;  /* 0x000000042800788c */ /* 0x000fe8000bf05270 */
[----:B------:R-:W-:Y:S01]  /*73a0*/  USEL UR40, UR40, URZ, UP0 ;  /* 0x000000ff28287287 */ /* 0x000fe20008000000 */
[----:B------:R2:W-:Y:S01]  /*73b0*/  @P6 SYNCS.ARRIVE.TRANS64.RED.A1T0 RZ, [R86+URZ], RZ ;  /* 0x000000ff56ff69a7 */ /* 0x0005e200081004ff */
[----:B------:R-:W-:Y:S01]  /*73c0*/  BSSY B1, `(.L_x_125) ;  /* 0x0000013000017945 */ /* 0x000fe20003800000 */
[----:B------:R-:W3:Y:S02]  /*73d0*/  @P6 SYNCS.PHASECHK.TRANS64.TRYWAIT P0, [R87+URZ+0x20], R92 ;  /* 0x0000205c570065a7 */ /* 0x000ee400080011ff */
[----:B---3--:R-:W-:Y:S01]  /*73e0*/  @P6 SEL R39, RZ, 0x1, !P0 ;  /* 0x00000001ff276807 */ /* 0x008fe20004000000 */
[----:B--2---:R-:W-:Y:S06]  /*73f0*/  @!P6 BRA `(.L_x_126) ;  /* 0x00000000003ce947 */ /* 0x004fec0003800000 */
[----:B------:R-:W-:Y:S01]  /*7400*/  ISETP.NE.AND P1, PT, R84, RZ, PT ;  /* 0x000000ff5400720c */ /* 0x000fe20003f25270 */
[----:B------:R-:W-:Y:S01]  /*7410*/  BSSY B0, `(.L_x_127) ;  /* 0x0000009000007945 */ /* 0x000fe20003800000 */
[----:B------:R-:W-:Y:S11]  /*7420*/  ISETP.NE.AND P0, PT, R39, RZ, PT ;  /* 0x000000ff2700720c */ /* 0x000ff60003f05270 */
[----:B------:R-:W-:Y:S05]  /*7430*/  @P1 IMAD R2, R38, 0x1000, R81 ;  /* 0x0000100026021824 */ /* 0x000fea00078e0251 */
[----:B------:R-:W-:Y:S05]  /*7440*/  @P1 IADD3 R0, PT, PT, R2, UR44, RZ ;  /* 0x0000002c02001c10 */ /* 0x000fea000fffe0ff */
[----:B------:R-:W-:Y:S01]  /*7450*/  @P1 IMAD.IADD R0, R85, 0x1, R0 ;  /* 0x0000000155001824 */ /* 0x000fe200078e0200 */
[----:B------:R-:W-:Y:S06]  /*7460*/  @P0 BRA `(.L_x_128) ;  /* 0x00000000000c0947 */ /* 0x000fec0003800000 */
[----:B------:R-:W-:Y:S04]  /*7470*/  SHF.L.U32 R4, R75, 0x1f, RZ ;  /* 0x0000001f4b047819 */ /* 0x000fe800000006ff */
[----:B------:R-:W2:Y:S02]  /*7480*/  SYNCS.PHASECHK.TRANS64.TRYWAIT P0, [R87+URZ+0x20], R4 ;  /* 0x00002004570075a7 */ /* 0x000ea400080011ff */
[----:B--2---:R-:W-:Y:S05]  /*7490*/  @!P0 BRA `(.L_x_129) ;  /* 0x0000001c00c88947 */ /* 0x004fea0003800000 */
.L_x_128:
[----:B------:R-:W-:Y:S05]  /*74a0*/  BSYNC B0 ;  /* 0x0000000000007941 */ /* 0x000fea0003800000 */
.L_x_127:
[----:B------:R-:W-:Y:S02]  /*74b0*/  ISETP.NE.AND P0, PT, R84, RZ, PT ;  /* 0x000000ff5400720c */ /* 0x000fe40003f05270 */
[----:B------:R-:W-:Y:S11]  /*74c0*/  IADD3 R38, PT, PT, R38, 0x1, RZ ;  /* 0x0000000126267810 */ /* 0x000ff60007ffe0ff */
[----:B------:R3:W4:Y:S04]  /*74d0*/  @P0 LDS.128 R40, [R2+UR44+0x200] ;  /* 0x0002002c02280984 */ /* 0x0007280008000c00 */
[----:B------:R3:W1:Y:S02]  /*74e0*/  @P0 LDS.128 R48, [R0+0x200] ;  /* 0x0002000000300984 */ /* 0x0006640000000c00 */
.L_x_126:
[----:B------:R-:W-:Y:S05]  /*74f0*/  BSYNC B1 ;  /* 0x0000000000017941 */ /* 0x000fea0003800000 */
.L_x_125:
[----:B------:R-:W-:Y:S05]  /*7500*/  VIADD R3, R34, 0x20 ;  /* 0x0000002022037836 */ /* 0x000fea0000000000 */
[----:B------:R-:W-:Y:S04]  /*7510*/  SHF.R.U32.HI R3, RZ, 0x15, R3 ;  /* 0x00000015ff037819 */ /* 0x000fe80000011603 */
[----:B------:R-:W-:Y:S11]  /*7520*/  LOP3.LUT P0, RZ, R3, 0x3, R70, 0x48, !PT ;  /* 0x0000000303ff7812 */ /* 0x000ff60007804846 */
[----:B------:R-:W-:Y:S02]  /*7530*/  @!UPT UIADD3 URZ, UPT, UPT, URZ, URZ, URZ ;  /* 0x000000fffffff290 */ /* 0x000fe4000fffe0ff */
[----:B------:R-:W-:Y:S05]  /*7540*/  @!P0 BRA `(.L_x_130) ;  /* 0x0000000000408947 */ /* 0x000fea0003800000 */
[----:B------:R-:W5:Y:S01]  /*7550*/  LDCU.64 UR8, c[0x4][0x70] ;  /* 0x01000e00ff0877ac */ /* 0x000f620008000a00 */
[----:B------:R-:W-:Y:S01]  /*7560*/  MOV R3, 0x0 ;  /* 0x0000000000037802 */ /* 0x000fe20000000f00 */
[----:B------:R-:W-:Y:S02]  /*7570*/  HFMA2 R12, -RZ, RZ, 0, 5.9604644775390625e-08 ;  /* 0x00000001ff0c7431 */ /* 0x000fe400000001ff */
[----:B------:R-:W-:Y:S02]  /*7580*/  IMAD.MOV.U32 R8, RZ, RZ, 0x192 ;  /* 0x00000192ff087424 */ /* 0x000fe400078e00ff */
[----:B------:R-:W-:Y:S01]  /*7590*/  IMAD.MOV.U32 R13, RZ, RZ, RZ ;  /* 0x000000ffff0d7224 */ /* 0x000fe200078e00ff */
[----:B------:R-:W4:Y:S01]  /*75a0*/  LDCU.64 UR6, c[0x4][0x78] ;  /* 0x01000f00ff0677ac */ /* 0x000f220008000a00 */
[----:B---3--:R-:W3:Y:S01]  /*75b0*/  LDC.64 R2, c[0x4][R3] ;  /* 0x0100000003027b82 */ /* 0x008ee20000000a00 */
[----:B------:R-:W1:Y:S01]  /*75c0*/  LDCU.64 UR4, c[0x4][0x10] ;  /* 0x01000200ff0477ac */ /* 0x000e620008000a00 */
[----:B-----5:R-:W-:Y:S01]  /*75d0*/  MOV R5, UR9 ;  /* 0x0000000900057c02 */ /* 0x020fe20008000f00 */
[----:B--2---:R-:W-:Y:S01]  /*75e0*/  IMAD.U32 R4, RZ, RZ, UR8 ;  /* 0x00000008ff047e24 */ /* 0x004fe2000f8e00ff */
[----:B----4-:R-:W-:Y:S01]  /*75f0*/  MOV R7, UR7 ;  /* 0x0000000700077c02 */ /* 0x010fe20008000f00 */
[----:B------:R-:W-:Y:S01]  /*7600*/  IMAD.U32 R6, RZ, RZ, UR6 ;  /* 0x00000006ff067e24 */ /* 0x000fe2000f8e00ff */
[----:B-1----:R-:W-:Y:S01]  /*7610*/  MOV R11, UR5 ;  /* 0x00000005000b7c02 */ /* 0x002fe20008000f00 */
[----:B------:R-:W-:Y:S02]  /*7620*/  IMAD.U32 R10, RZ, RZ, UR4 ;  /* 0x00000004ff0a7e24 */ /* 0x000fe4000f8e00ff */
[----:B------:R-:W-:Y:S07]  /*7630*/  LEPC R20, `(.L_x_130) ;  /* 0x000000001014794e */ /* 0x000fee0000000000 */
[----:B---3--:R-:W-:Y:S05]  /*7640*/  CALL.ABS.NOINC R2 ;  /* 0x0000000002007343 */ /* 0x008fea0003c00000 */
.L_x_130:
        /* <DEDUP_REMOVED lines=8> */
[----:B--2---:R-:W-:Y:S01]  /*76d0*/  MOV R87, UR37 ;  /* 0x0000002500577c02 */ /* 0x004fe20008000f00 */
[----:B-1----:R-:W-:Y:S01]  /*76e0*/  HADD2.F32 R37, -RZ, R48.H0_H0 ;  /* 0x20000030ff257230 */ /* 0x002fe20000004100 */
[----:B------:R-:W-:Y:S01]  /*76f0*/  @P6 LEA R86, R86, UR44, 0x3 ;  /* 0x0000002c56566c11 */ /* 0x000fe2000f8e18ff */
[----:B------:R-:W-:Y:S01]  /*7700*/  BSSY.RECONVERGENT B0, `(.L_x_131) ;  /* 0x0000052000007945 */ /* 0x000fe20003800200 */
[----:B------:R-:W-:Y:S02]  /*7710*/  LEA R92, R38, UR44, 0x3 ;  /* 0x0000002c265c7c11 */ /* 0x000fe4000f8e18ff */
[----:B------:R-:W-:Y:S01]  /*7720*/  @P6 IADD3 R86, PT, PT, R86, 0x40, RZ ;  /* 0x0000004056566810 */ /* 0x000fe20007ffe0ff */
[----:B------:R-:W3:Y:S03]  /*7730*/  LDTM.x16 R4, tmem[UR4+0x20] ;  /* 0x00002004000479ee */ /* 0x000ee60008240000 */
[----:B------:R-:W-:Y:S02]  /*7740*/  @P6 PRMT R86, R87, 0x654, R86 ;  /* 0x0000065457566816 */ /* 0x000fe40000000056 */
[----:B------:R-:W-:Y:S01]  /*7750*/  @P6 SHF.L.U32 R87, R75, 0x1f, RZ ;  /* 0x0000001f4b576819 */ /* 0x000fe200000006ff */
[C---:B---3--:R-:W-:Y:S01]  /*7760*/  FMUL R0, R32.reuse, R4 ;  /* 0x0000000420007220 */ /* 0x048fe20000400000 */
        /* <DEDUP_REMOVED lines=75> */
.L_x_132:
[----:B------:R-:W-:Y:S05]  /*7c20*/  BSYNC.RECONVERGENT B0 ;  /* 0x0000000000007941 */ /* 0x000fea0003800200 */
.L_x_131:
        /* <DEDUP_REMOVED lines=19> */
.L_x_136:
[----:B------:R-:W-:Y:S05]  /*7d60*/  BSYNC B0 ;  /* 0x0000000000007941 */ /* 0x000fea0003800000 */
.L_x_135:
[----:B------:R-:W-:Y:S11]  /*7d70*/  ISETP.NE.AND P0, PT, R84, RZ, PT ;  /* 0x000000ff5400720c */ /* 0x000ff60003f05270 */
[----:B------:R-:W-:Y:S02]  /*7d80*/  @!UPT UIADD3 URZ, UPT, UPT, URZ, URZ, URZ ;  /* 0x000000fffffff290 */ /* 0x000fe4000fffe0ff */
[----:B------:R3:W4:Y:S04]  /*7d90*/  @P0 LDS.128 R40, [R38+UR44+0x200] ;  /* 0x0002002c26280984 */ /* 0x0007280008000c00 */
[----:B------:R3:W1:Y:S02]  /*7da0*/  @P0 LDS.128 R48, [R85+0x200] ;  /* 0x0002000055300984 */ /* 0x0006640000000c00 */
.L_x_134:
[----:B------:R-:W-:Y:S05]  /*7db0*/  BSYNC B1 ;  /* 0x0000000000017941 */ /* 0x000fea0003800000 */
.L_x_133:
        /* <DEDUP_REMOVED lines=11> */
[----:B------:R-:W1:Y:S01]  /*7e70*/  LDC.64 R2, c[0x4][R3] ;  /* 0x0100000003027b82 */ /* 0x000e620000000a00 */
[----:B------:R-:W3:Y:S01]  /*7e80*/  LDCU.64 UR4, c[0x4][0x10] ;  /* 0x01000200ff0477ac */ /* 0x000ee20008000a00 */
[----:B--2---:R-:W-:Y:S01]  /*7e90*/  MOV R5, UR9 ;  /* 0x0000000900057c02 */ /* 0x004fe20008000f00 */
[----:B------:R-:W-:Y:S01]  /*7ea0*/  IMAD.U32 R4, RZ, RZ, UR8 ;  /* 0x00000008ff047e24 */ /* 0x000fe2000f8e00ff */
[----:B-----5:R-:W-:Y:S01]  /*7eb0*/  MOV R7, UR7 ;  /* 0x0000000700077c02 */ /* 0x020fe20008000f00 */
[----:B------:R-:W-:Y:S01]  /*7ec0*/  IMAD.U32 R6, RZ, RZ, UR6 ;  /* 0x00000006ff067e24 */ /* 0x000fe2000f8e00ff */
[----:B---3--:R-:W-:Y:S01]  /*7ed0*/  MOV R11, UR5 ;  /* 0x00000005000b7c02 */ /* 0x008fe20008000f00 */
[----:B------:R-:W-:Y:S02]  /*7ee0*/  IMAD.U32 R10, RZ, RZ, UR4 ;  /* 0x00000004ff0a7e24 */ /* 0x000fe4000f8e00ff */
[----:B------:R-:W-:Y:S07]  /*7ef0*/  LEPC R20, `(.L_x_138) ;  /* 0x000000001014794e */ /* 0x000fee0000000000 */
[----:B-1--4-:R-:W-:Y:S05]  /*7f00*/  CALL.ABS.NOINC R2 ;  /* 0x0000000002007343 */ /* 0x012fea0003c00000 */
.L_x_138:
[----:B------:R-:W-:Y:S01]  /*7f10*/  ISETP.NE.AND P0, PT, R76, RZ, PT ;  /* 0x000000ff4c00720c */ /* 0x000fe20003f05270 */
[----:B------:R-:W-:Y:S05]  /*7f20*/  WARPSYNC.ALL ;  /* 0x0000000000007948 */ /* 0x000fea0003800000 */
[----:B------:R-:W-:Y:S01]  /*7f30*/  R2UR UR4, R34 ;  /* 0x00000000220472ca */ /* 0x000fe200000e0000 */
[--C-:B----4-:R-:W-:Y:S01]  /*7f40*/  HADD2.F32 R20, -RZ, R40.reuse.H0_H0 ;  /* 0x20000028ff147230 */ /* 0x110fe20000004100 */
[----:B------:R-:W-:Y:S01]  /*7f50*/  IADD3 R78, PT, PT, R78, 0xb0, RZ ;  /* 0x000000b04e4e7810 */ /* 0x000fe20007ffe0ff */
[----:B------:R-:W-:Y:S01]  /*7f60*/  HADD2.F32 R36, -RZ, R40.H1_H1 ;  /* 0x30000028ff247230 */ /* 0x000fe20000004100 */
[----:B------:R-:W-:Y:S01]  /*7f70*/  BSSY.RECONVERGENT B0, `(.L_x_139) ;  /* 0x0000053000007945 */ /* 0x000fe20003800200 */
[--C-:B------:R-:W-:Y:S01]  /*7f80*/  HADD2.F32 R21, -RZ, R41.reuse.H0_H0 ;  /* 0x20000029ff157230 */ /* 0x100fe20000004100 */
[----:B------:R-:W-:Y:S01]  /*7f90*/  LOP3.LUT R78, R78, 0xfefffff8, RZ, 0xc0, !PT ;  /* 0xfefffff84e4e7812 */ /* 0x000fe200078ec0ff */
[----:B---3--:R-:W-:Y:S02]  /*7fa0*/  HADD2.F32 R38, -RZ, R41.H1_H1 ;  /* 0x30000029ff267230 */ /* 0x008fe40000004100 */
[--C-:B------:R-:W-:Y:S02]  /*7fb0*/  HADD2.F32 R37, -RZ, R42.reuse.H0_H0 ;  /* 0x2000002aff257230 */ /* 0x100fe40000004100 */
[----:B------:R-:W-:Y:S02]  /*7fc0*/  HADD2.F32 R40, -RZ, R42.H1_H1 ;  /* 0x3000002aff287230 */ /* 0x000fe40000004100 */
[----:B------:R-:W2:Y:S01]  /*7fd0*/  LDTM.x16 R4, tmem[UR4+0x30] ;  /* 0x00003004000479ee */ /* 0x000ea20008240000 */
[----:B------:R-:W-:Y:S01]  /*7fe0*/  NOP ;  /* 0x0000000000007918 */ /* 0x000fe20000000000 */
[----:B--2---:R2:W-:Y:S01]  /*7ff0*/  SYNCS.ARRIVE.TRANS64.RED.A1T0 RZ, [R78+URZ], RZ ;  /* 0x000000ff4eff79a7 */ /* 0x0045e200081004ff */
[--C-:B------:R-:W-:Y:S02]  /*8000*/  HADD2.F32 R39, -RZ, R43.reuse.H0_H0 ;  /* 0x2000002bff277230 */ /* 0x100fe40000004100 */
[----:B------:R-:W-:Y:S02]  /*8010*/  HADD2.F32 R42, -RZ, R43.H1_H1 ;  /* 0x3000002bff2a7230 */ /* 0x000fe40000004100 */
[--C-:B-1----:R-:W-:Y:S02]  /*8020*/  HADD2.F32 R41, -RZ, R48.reuse.H0_H0 ;  /* 0x20000030ff297230 */ /* 0x102fe40000004100 */
[----:B------:R-:W-:Y:S02]  /*8030*/  HADD2.F32 R43, -RZ, R48.H1_H1 ;  /* 0x30000030ff2b7230 */ /* 0x000fe40000004100 */
[--C-:B------:R-:W-:Y:S02]  /*8040*/  HADD2.F32 R44, -RZ, R49.reuse.H0_H0 ;  /* 0x20000031ff2c7230 */ /* 0x100fe40000004100 */
[----:B------:R-:W-:Y:S02]  /*8050*/  HADD2.F32 R46, -RZ, R49.H1_H1 ;  /* 0x30000031ff2e7230 */ /* 0x000fe40000004100 */
[--C-:B------:R-:W-:Y:S02]  /*8060*/  HADD2.F32 R45, -RZ, R50.reuse.H0_H0 ;  /* 0x20000032ff2d7230 */ /* 0x100fe40000004100 */
[----:B------:R-:W-:Y:S02]  /*8070*/  HADD2.F32 R48, -RZ, R50.H1_H1 ;  /* 0x30000032ff307230 */ /* 0x000fe40000004100 */
[--C-:B------:R-:W-:Y:S02]  /*8080*/  HADD2.F32 R47, -RZ, R51.reuse.H0_H0 ;  /* 0x20000033ff2f7230 */ /* 0x100fe40000004100 */
[----:B------:R-:W-:Y:S02]  /*8090*/  HADD2.F32 R50, -RZ, R51.H1_H1 ;  /* 0x30000033ff327230 */ /* 0x000fe40000004100 */
[C---:B------:R-:W-:Y:S01]  /*80a0*/  FMUL R4, R32.reuse, R4 ;  /* 0x0000000420047220 */ /* 0x040fe20000400000 */
[C---:B------:R-:W-:Y:S01]  /*80b0*/  FMUL R5, R32.reuse, R5 ;  /* 0x0000000520057220 */ /* 0x040fe20000400000 */
[C---:B------:R-:W-:Y:S01]  /*80c0*/  FMUL R6, R32.reuse, R6 ;  /* 0x0000000620067220 */ /* 0x040fe20000400000 */
[C---:B------:R-:W-:Y:S01]  /*80d0*/  FMUL R7, R32.reuse, R7 ;  /* 0x0000000720077220 */ /* 0x040fe20000400000 */
[C---:B------:R-:W-:Y:S01]  /*80e0*/  FFMA R4, R35.reuse, R20, R4 ;  /* 0x0000001423047223 */ /* 0x040fe20000000004 */
        /* <DEDUP_REMOVED lines=21> */
[----:B------:R-:W-:Y:S01]  /*8240*/  FFMA R15, R35, R46, R15 ;  /* 0x0000002e230f7223 */ /* 0x000fe2000000000f */
        /* <DEDUP_REMOVED lines=20> */
[----:B-1----:R-:W1:Y:S02]  /*8390*/  FENCE.VIEW.ASYNC.S ;  /* 0x00000000000073c6 */ /* 0x002e640000000000 */
[----:B-1----:R-:W-:Y:S06]  /*83a0*/  BAR.SYNC.DEFER_BLOCKING 0x1, 0x80 ;  /* 0x0042000000007b1d */ /* 0x002fec0000010000 */
        /* <DEDUP_REMOVED lines=14> */
[----:B-1----:R-:W-:Y:S04]  /*8490*/  DEPBAR.LE SB0, 0x1 ;  /* 0x000080400000791a */ /* 0x002fe80000000000 */
.L_x_140:
[----:B------:R-:W-:Y:S05]  /*84a0*/  BSYNC.RECONVERGENT B0 ;  /* 0x0000000000007941 */ /* 0x000fea0003800200 */
.L_x_139:
[----:B------:R-:W-:Y:S01]  /*84b0*/  BAR.SYNC.DEFER_BLOCKING 0x1, 0x80 ;  /* 0x0042000000007b1d */ /* 0x000fe20000010000 */
[----:B------:R-:W-:Y:S01]  /*84c0*/  UISETP.NE.AND UP0, UPT, UR45, -0x4, UPT ;  /* 0xfffffffc2d00788c */ /* 0x000fe2000bf05270 */
[----:B------:R-:W-:Y:S08]  /*84d0*/  IADD3 R0, PT, PT, R30, 0x1, RZ ;  /* 0x000000011e007810 */ /* 0x000ff00007ffe0ff */
[----:B------:R-:W-:Y:S05]  /*84e0*/  BRA.U !UP0, `(.L_x_141) ;  /* 0x0000000108287547 */ /* 0x000fea000b800000 */
[----:B------:R-:W-:Y:S01]  /*84f0*/  ISETP.NE.AND P0, PT, R82, RZ, PT ;  /* 0x000000ff5200720c */ /* 0x000fe20003f05270 */
[----:B------:R-:W-:Y:S01]  /*8500*/  IMAD.U32 R3, RZ, RZ, UR48 ;  /* 0x00000030ff037e24 */ /* 0x000fe2000f8e00ff */
[----:B------:R-:W-:Y:S01]  /*8510*/  UIADD3 UR48, UPT, UPT, UR48, 0x1, URZ ;  /* 0x0000000130307890 */ /* 0x000fe2000fffe0ff */
[----:B------:R-:W-:Y:S03]  /*8520*/  IMAD.U32 R2, RZ, RZ, UR37 ;  /* 0x00000025ff027e24 */ /* 0x000fe6000f8e00ff */
[----:B------:R-:W-:Y:S04]  /*8530*/  UISETP.NE.AND UP0, UPT, UR48, 0x4, UPT ;  /* 0x000000043000788c */ /* 0x000fe8000bf05270 */
[----:B------:R-:W-:Y:S03]  /*8540*/  USEL UR48, UR48, URZ, UP0 ;  /* 0x000000ff30307287 */ /* 0x000fe60008000000 */
[----:B------:R-:W-:Y:S05]  /*8550*/  @P0 LEA R3, R3, UR44, 0x3 ;  /* 0x0000002c03030c11 */ /* 0x000fea000f8e18ff */
[----:B------:R-:W-:Y:S05]  /*8560*/  @P0 VIADD R3, R3, 0x40 ;  /* 0x0000004003030836 */ /* 0x000fea0000000000 */
[----:B------:R-:W-:Y:S04]  /*8570*/  @P0 PRMT R2, R2, 0x654, R3 ;  /* 0x0000065402020816 */ /* 0x000fe80000000003 */
[----:B------:R1:W-:Y:S03]  /*8580*/  @P0 SYNCS.ARRIVE.TRANS64.RED.A1T0 RZ, [R2+URZ], RZ ;  /* 0x000000ff02ff09a7 */ /* 0x0003e600081004ff */
.L_x_141:
[----:B------:R-:W-:Y:S01]  /*8590*/  ISETP.NE.AND P2, PT, R77, RZ, PT ;  /* 0x000000ff4d00720c */ /* 0x000fe20003f45270 */
[----:B------:R-:W-:Y:S01]  /*85a0*/  UIADD3 UR45, UPT, UPT, UR45, 0x4, URZ ;  /* 0x000000042d2d7890 */ /* 0x000fe2000fffe0ff */
[----:B------:R-:W-:Y:S01]  /*85b0*/  ISETP.NE.AND P0, PT, R80, 0x2, PT ;  /* 0x000000025000780c */ /* 0x000fe20003f05270 */
[----:B------:R-:W-:Y:S01]  /*85c0*/  IMAD.IADD R20, R29, 0x1, R62 ;  /* 0x000000011d147824 */ /* 0x000fe200078e023e */
[----:B------:R-:W-:Y:S01]  /*85d0*/  ISETP.NE.AND P1, PT, R0, 0x4, PT ;  /* 0x000000040000780c */ /* 0x000fe20003f25270 */
[----:B------:R-:W-:Y:S01]  /*85e0*/  IMAD.IADD R21, R31, 0x1, R64 ;  /* 0x000000011f157824 */ /* 0x000fe200078e0240 */
[----:B-1----:R-:W-:Y:S02]  /*85f0*/  SEL R2, RZ, 0x1, P0 ;  /* 0x00000001ff027807 */ /* 0x002fe40000000000 */
[----:B------:R-:W-:Y:S02]  /*8600*/  SEL R3, RZ, 0x1, P1 ;  /* 0x00000001ff037807 */ /* 0x000fe40000800000 */
[----:B------:R-:W-:Y:S02]  /*8610*/  LOP3.LUT R73, R73, R2, RZ, 0x3c, !PT ;  /* 0x0000000249497212 */ /* 0x000fe400078e3cff */
[----:B------:R-:W-:Y:S02]  /*8620*/  LOP3.LUT R74, R74, R3, RZ, 0x3c, !PT ;  /* 0x000000034a4a7212 */ /* 0x000fe400078e3cff */
[----:B------:R-:W-:Y:S02]  /*8630*/  @P2 R2UR UR36, R72 ;  /* 0x00000000482422ca */ /* 0x000fe400000e0000 */
[----:B------:R-:W-:Y:S02]  /*8640*/  SEL R80, R80, RZ, P0 ;  /* 0x000000ff50507207 */ /* 0x000fe40000000000 */
[----:B------:R-:W-:Y:S01]  /*8650*/  SEL R30, R0, RZ, P1 ;  /* 0x000000ff001e7207 */ /* 0x000fe20000800000 */
[----:B------:R-:W-:Y:S10]  /*8660*/  @P2 BRA `(.L_x_142) ;  /* 0xffffffcc00e42947 */ /* 0x000ff4000383ffff */
[----:B------:R-:W1:Y:S01]  /*8670*/  LDCU.64 UR6, c[0x0][0x888] ;  /* 0x00011100ff0677ac */ /* 0x000e620008000a00 */
[----:B------:R-:W3:Y:S01]  /*8680*/  LDCU.64 UR4, c[0x0][0x890] ;  /* 0x00011200ff0477ac */ /* 0x000ee20008000a00 */
[----:B-1----:R-:W-:Y:S02]  /*8690*/  ISETP.NE.U32.AND P2, PT, RZ, UR6, PT ;  /* 0x00000006ff007c0c */ /* 0x002fe4000bf45070 */
[----:B---3--:R-:W-:Y:S02]  /*86a0*/  ISETP.NE.U32.AND P1, PT, RZ, UR4, PT ;  /* 0x00000004ff007c0c */ /* 0x008fe4000bf25070 */
[----:B------:R-:W-:Y:S02]  /*86b0*/  ISETP.NE.AND.EX P2, PT, RZ, UR7, PT, P2 ;  /* 0x00000007ff007c0c */ /* 0x000fe4000bf45320 */
[----:B------:R-:W-:-:S13]  /*86c0*/  ISETP.NE.AND.EX P0, PT, RZ, UR5, PT, P1 ;  /* 0x00000005ff007c0c */ /* 0x000fda000bf05310 */
[----:B------:R-:W-:Y:S05]  /*86d0*/  @P2 BRA P0, `(.L_x_143) ;  /* 0x00000000003c2947 */ /* 0x000fea0000000000 */
[----:B------:R-:W-:-:S13]  /*86e0*/  ISETP.NE.AND.EX P1, PT, RZ, UR5, PT, P1 ;  /* 0x00000005ff007c0c */ /* 0x000fda000bf25310 */
[----:B------:R-:W-:Y:S05]  /*86f0*/  @P1 BRA `(.L_x_144) ;  /* 0x00000000000c1947 */ /* 0x000fea0003800000 */
[----:B------:R-:W-:-:S13]  /*8700*/  FSETP.NEU.AND P0, PT, R35, RZ, PT ;  /* 0x000000ff2300720b */ /* 0x000fda0003f0d000 */
[----:B------:R-:W-:Y:S05]  /*8710*/  @!P0 EXIT ;  /* 0x000000000000894d */ /* 0x000fea0003800000 */
[----:B------:R-:W-:Y:S05]  /*8720*/  BRA `(.L_x_143) ;  /* 0x0000000000287947 */ /* 0x000fea0003800000 */
.L_x_144:
[----:B------:R-:W-:Y:S01]  /*8730*/  ISETP.NE.AND P0, PT, R79, RZ, PT ;  /* 0x000000ff4f00720c */ /* 0x000fe20003f05270 */
[----:B------:R-:W-:-:S12]  /*8740*/  BSSY.RECONVERGENT B0, `(.L_x_143) ;  /* 0x0000008000007945 */ /* 0x000fd80003800200 */
[----:B------:R-:W-:Y:S05]  /*8750*/  @P0 BRA `(.L_x_145) ;  /* 0x0000000000100947 */ /* 0x000fea0003800000 */
[----:B------:R-:W-:-:S04]  /*8760*/  ISETP.NE.U32.AND P0, PT, RZ, UR6, PT ;  /* 0x00000006ff007c0c */ /* 0x000fc8000bf05070 */
[----:B------:R-:W-:-:S13]  /*8770*/  ISETP.NE.AND.EX P0, PT, RZ, UR7, PT, P0 ;  /* 0x00000007ff007c0c */ /* 0x000fda000bf05300 */
[----:B------:R-:W-:Y:S05]  /*8780*/  @!P0 EXIT ;  /* 0x000000000000894d */ /* 0x000fea0003800000 */
[----:B------:R-:W-:Y:S05]  /*8790*/  BRA `(.L_x_146) ;  /* 0x0000000000087947 */ /* 0x000fea0003800000 */
.L_x_145:
[----:B------:R-:W-:-:S13]  /*87a0*/  FSETP.NEU.AND P0, PT, R35, RZ, PT ;  /* 0x000000ff2300720b */ /* 0x000fda0003f0d000 */
[----:B------:R-:W-:Y:S05]  /*87b0*/  @!P0 EXIT ;  /* 0x000000000000894d */ /* 0x000fea0003800000 */
.L_x_146:
[----:B------:R-:W-:Y:S05]  /*87c0*/  BSYNC.RECONVERGENT B0 ;  /* 0x0000000000007941 */ /* 0x000fea0003800200 */
.L_x_143:
[----:B------:R-:W-:Y:S01]  /*87d0*/  ULEA UR4, UR48, UR44, 0x3 ;  /* 0x0000002c30047291 */ /* 0x000fe2000f8e18ff */
[----:B------:R-:W-:-:S04]  /*87e0*/  DEPBAR.LE SB0, 0x0 ;  /* 0x000080000000791a */ /* 0x000fc80000000000 */
[----:B------:R-:W-:-:S04]  /*87f0*/  UIADD3 UR4, UPT, UPT, UR4, 0x40, URZ ;  /* 0x0000004004047890 */ /* 0x000fc8000fffe0ff */
[----:B------:R-:W-:-:S09]  /*8800*/  UPRMT UR4, UR37, 0x654, UR4 ;  /* 0x0000065425047896 */ /* 0x000fd20008000004 */
[----:B------:R-:W-:Y:S01]  /*8810*/  SYNCS.ARRIVE.TRANS64.RED.A1T0 RZ, [UR4], RZ ;  /* 0x000000ffffff79a7 */ /* 0x000fe20008100404 */
[----:B------:R-:W-:Y:S05]  /*8820*/  EXIT ;  /* 0x000000000000794d */ /* 0x000fea0003800000 */
.L_x_24:
[----:B--2---:R2:W4:Y:S02]  /*8830*/  SYNCS.PHASECHK.TRANS64.TRYWAIT P0, [R3+URZ+0xe0], R2 ;  /* 0x0000e002030075a7 */ /* 0x00452400080011ff */
[----:B----4-:R-:W-:Y:S05]  /*8840*/  @!P0 NANOSLEEP.SYNCS 0x989680 ;  /* 0x009896800000895d */ /* 0x010fea0003900000 */
[----:B------:R-:W4:Y:S02]  /*8850*/  @!P0 SYNCS.PHASECHK.TRANS64 P0, [R3+URZ+0xe0], R2 ;  /* 0x0000e002030085a7 */ /* 0x000f2400080010ff */
[----:B----4-:R-:W-:Y:S05]  /*8860*/  @!P0 BRA `(.L_x_24) ;  /* 0xfffffffc00f08947 */ /* 0x010fea000383ffff */
[----:B------:R-:W-:Y:S05]  /*8870*/  BRA `(.L_x_147) ;  /* 0xffffff9000387947 */ /* 0x000fea000383ffff */
.L_x_27:
[----:B-1----:R-:W-:-:S07]  /*8880*/  MOV R2, UR33 ;  /* 0x0000002100027c02 */ /* 0x002fce0008000f00 */
.L_x_148:
[----:B-1----:R1:W2:Y:S02]  /*8890*/  SYNCS.PHASECHK.TRANS64.TRYWAIT P0, [R2+URZ+0x10], R5 ;  /* 0x00001005020075a7 */ /* 0x0022a400080011ff */
[----:B--2---:R-:W-:Y:S05]  /*88a0*/  @!P0 NANOSLEEP.SYNCS 0x989680 ;  /* 0x009896800000895d */ /* 0x004fea0003900000 */
[----:B------:R-:W2:Y:S02]  /*88b0*/  @!P0 SYNCS.PHASECHK.TRANS64 P0, [R2+URZ+0x10], R5 ;  /* 0x00001005020085a7 */ /* 0x000ea400080010ff */
[----:B--2---:R-:W-:Y:S05]  /*88c0*/  @!P0 BRA `(.L_x_148) ;  /* 0xfffffffc00f08947 */ /* 0x004fea000383ffff */
[----:B------:R-:W-:Y:S05]  /*88d0*/  BRA `(.L_x_26) ;  /* 0xffffff9000a07947 */ /* 0x000fea000383ffff */
.L_x_34:
[----:B-1----:R-:W-:-:S07]  /*88e0*/  MOV R2, UR17 ;  /* 0x0000001100027c02 */ /* 0x002fce0008000f00 */
.L_x_149:
[----:B-1----:R1:W2:Y:S02]  /*88f0*/  SYNCS.PHASECHK.TRANS64.TRYWAIT P0, [R2+URZ+0x10], R5 ;  /* 0x00001005020075a7 */ /* 0x0022a400080011ff */
[----:B--2---:R-:W-:Y:S05]  /*8900*/  @!P0 NANOSLEEP.SYNCS 0x989680 ;  /* 0x009896800000895d */ /* 0x004fea0003900000 */
[----:B------:R-:W2:Y:S02]  /*8910*/  @!P0 SYNCS.PHASECHK.TRANS64 P0, [R2+URZ+0x10], R5 ;  /* 0x00001005020085a7 */ /* 0x000ea400080010ff */
[----:B--2---:R-:W-:Y:S05]  /*8920*/  @!P0 BRA `(.L_x_149) ;  /* 0xfffffffc00f08947 */ /* 0x004fea000383ffff */
[----:B------:R-:W-:Y:S05]  /*8930*/  BRA `(.L_x_33) ;  /* 0xffffff9400607947 */ /* 0x000fea000383ffff */
.L_x_39:
[----:B-1----:R1:W2:Y:S02]  /*8940*/  SYNCS.PHASECHK.TRANS64.TRYWAIT P0, [R2+URZ+0x70], R3 ;  /* 0x00007003020075a7 */ /* 0x0022a400080011ff */
[----:B--2---:R-:W-:Y:S05]  /*8950*/  @!P0 NANOSLEEP.SYNCS 0x989680 ;  /* 0x009896800000895d */ /* 0x004fea0003900000 */
[----:B------:R-:W2:Y:S02]  /*8960*/  @!P0 SYNCS.PHASECHK.TRANS64 P0, [R2+URZ+0x70], R3 ;  /* 0x00007003020085a7 */ /* 0x000ea400080010ff */
[----:B--2---:R-:W-:Y:S05]  /*8970*/  @!P0 BRA `(.L_x_39) ;  /* 0xfffffffc00f08947 */ /* 0x004fea000383ffff */
[----:B------:R-:W-:Y:S05]  /*8980*/  BRA `(.L_x_150) ;  /* 0xffffff9800087947 */ /* 0x000fea000383ffff */
.L_x_43:
[----:B---3--:R-:W-:-:S07]  /*8990*/  MOV R0, UR4 ;  /* 0x0000000400007c02 */ /* 0x008fce0008000f00 */
.L_x_151:
[----:B-1----:R1:W2:Y:S02]  /*89a0*/  SYNCS.PHASECHK.TRANS64.TRYWAIT P0, [R0+URZ], R3 ;  /* 0x00000003000075a7 */ /* 0x0022a400080011ff */
[----:B--2---:R-:W-:Y:S05]  /*89b0*/  @!P0 NANOSLEEP.SYNCS 0x989680 ;  /* 0x009896800000895d */ /* 0x004fea0003900000 */
[----:B------:R-:W2:Y:S02]  /*89c0*/  @!P0 SYNCS.PHASECHK.TRANS64 P0, [R0+URZ], R3 ;  /* 0x00000003000085a7 */ /* 0x000ea400080010ff */
[----:B--2---:R-:W-:Y:S05]  /*89d0*/  @!P0 BRA `(.L_x_151) ;  /* 0xfffffffc00f08947 */ /* 0x004fea000383ffff */
[----:B------:R-:W-:Y:S05]  /*89e0*/  BRA `(.L_x_152) ;  /* 0xffffff9c00787947 */ /* 0x000fea000383ffff */
.L_x_46:
[----:B-1----:R1:W2:Y:S02]  /*89f0*/  SYNCS.PHASECHK.TRANS64.TRYWAIT P0, [R0+URZ+0xd0], R5 ;  /* 0x0000d005000075a7 */ /* 0x0022a400080011ff */
[----:B--2---:R-:W-:Y:S05]  /*8a00*/  @!P0 NANOSLEEP.SYNCS 0x989680 ;  /* 0x009896800000895d */ /* 0x004fea0003900000 */
[----:B------:R-:W2:Y:S02]  /*8a10*/  @!P0 SYNCS.PHASECHK.TRANS64 P0, [R0+URZ+0xd0], R5 ;  /* 0x0000d005000085a7 */ /* 0x000ea400080010ff */
[----:B--2---:R-:W-:Y:S05]  /*8a20*/  @!P0 BRA `(.L_x_46) ;  /* 0xfffffffc00f08947 */ /* 0x004fea000383ffff */
[----:B------:R-:W-:Y:S05]  /*8a30*/  BRA `(.L_x_153) ;  /* 0xffffff9c00d87947 */ /* 0x000fea000383ffff */
.L_x_47:
[----:B------:R-:W-:-:S07]  /*8a40*/  MOV R0, UR5 ;  /* 0x0000000500007c02 */ /* 0x000fce0008000f00 */
.L_x_154:
[----:B-1----:R1:W2:Y:S02]  /*8a50*/  SYNCS.PHASECHK.TRANS64.TRYWAIT P0, [R0+URZ+0x80], R7 ;  /* 0x00008007000075a7 */ /* 0x0022a400080011ff */
[----:B--2---:R-:W-:Y:S05]  /*8a60*/  @!P0 NANOSLEEP.SYNCS 0x989680 ;  /* 0x009896800000895d */ /* 0x004fea0003900000 */
[----:B------:R-:W2:Y:S02]  /*8a70*/  @!P0 SYNCS.PHASECHK.TRANS64 P0, [R0+URZ+0x80], R7 ;  /* 0x00008007000085a7 */ /* 0x000ea400080010ff */
[----:B--2---:R-:W-:Y:S05]  /*8a80*/  @!P0 BRA `(.L_x_154) ;  /* 0xfffffffc00f08947 */ /* 0x004fea000383ffff */
[----:B------:R-:W-:Y:S05]  /*8a90*/  BRA `(.L_x_155) ;  /* 0xffffff9c00e87947 */ /* 0x000fea000383ffff */
.L_x_48:
[----:B-1----:R1:W2:Y:S02]  /*8aa0*/  SYNCS.PHASECHK.TRANS64.TRYWAIT P1, [R0+URZ+0x70], R5 ;  /* 0x00007005000075a7 */ /* 0x0022a400080211ff */
[----:B--2---:R-:W-:Y:S05]  /*8ab0*/  @!P1 NANOSLEEP.SYNCS 0x989680 ;  /* 0x009896800000995d */ /* 0x004fea0003900000 */
[----:B------:R-:W2:Y:S02]  /*8ac0*/  @!P1 SYNCS.PHASECHK.TRANS64 P1, [R0+URZ+0x70], R5 ;  /* 0x00007005000095a7 */ /* 0x000ea400080210ff */
[----:B--2---:R-:W-:Y:S05]  /*8ad0*/  @!P1 BRA `(.L_x_48) ;  /* 0xfffffffc00f09947 */ /* 0x004fea000383ffff */
[----:B------:R-:W-:Y:S05]  /*8ae0*/  BRA `(.L_x_156) ;  /* 0xffffffa000187947 */ /* 0x000fea000383ffff */
.L_x_51:
[----:B------:R-:W-:-:S07]  /*8af0*/  MOV R0, UR5 ;  /* 0x0000000500007c02 */ /* 0x000fce0008000f00 */
.L_x_157:
[----:B-1----:R1:W2:Y:S02]  /*8b00*/  SYNCS.PHASECHK.TRANS64.TRYWAIT P0, [R0+URZ+0x80], R3 ;  /* 0x00008003000075a7 */ /* 0x0022a400080011ff */
[----:B--2---:R-:W-:Y:S05]  /*8b10*/  @!P0 NANOSLEEP.SYNCS 0x989680 ;  /* 0x009896800000895d */ /* 0x004fea0003900000 */
[----:B------:R-:W2:Y:S02]  /*8b20*/  @!P0 SYNCS.PHASECHK.TRANS64 P0, [R0+URZ+0x80], R3 ;  /* 0x00008003000085a7 */ /* 0x000ea400080010ff */
[----:B--2---:R-:W-:Y:S05]  /*8b30*/  @!P0 BRA `(.L_x_157) ;  /* 0xfffffffc00f08947 */ /* 0x004fea000383ffff */
[----:B------:R-:W-:Y:S05]  /*8b40*/  BRA `(.L_x_50) ;  /* 0xffffffa0006c7947 */ /* 0x000fea000383ffff */
.L_x_60:
[----:B-1----:R-:W-:-:S04]  /*8b50*/  MOV R4, UR4 ;  /* 0x0000000400047c02 */ /* 0x002fc80008000f00 */
[----:B------:R1:W2:Y:S03]  /*8b60*/  SYNCS.PHASECHK.TRANS64.TRYWAIT P0, [R4+URZ+0x8], R5 ;  /* 0x00000805040075a7 */ /* 0x0002a600080011ff */
[----:B--2---:R-:W-:Y:S05]  /*8b70*/  @!P0 NANOSLEEP.SYNCS 0x989680 ;  /* 0x009896800000895d */ /* 0x004fea0003900000 */
[----:B------:R-:W2:Y:S02]  /*8b80*/  @!P0 SYNCS.PHASECHK.TRANS64 P0, [R4+URZ+0x8], R5 ;  /* 0x00000805040085a7 */ /* 0x000ea400080010ff */
[----:B--2---:R-:W-:Y:S05]  /*8b90*/  @!P0 BRA `(.L_x_60) ;  /* 0xfffffffc00ec8947 */ /* 0x004fea000383ffff */
[----:B------:R-:W-:Y:S05]  /*8ba0*/  BRA `(.L_x_59) ;  /* 0xffffffa400207947 */ /* 0x000fea000383ffff */
.L_x_62:
[----:B------:R-:W-:Y:S01]  /*8bb0*/  BSSY B0, `(.L_x_158) ;  /* 0x0000006000007945 */ /* 0x000fe20003800000 */
[----:B------:R-:W-:-:S07]  /*8bc0*/  MOV R15, 0xffffffff ;  /* 0xffffffff000f7802 */ /* 0x000fce0000000f00 */
[----:B-1---5:R-:W-:Y:S05]  /*8bd0*/  WARPSYNC.COLLECTIVE R15, `(.L_x_159) ;  /* 0x000000000f0c7348 */ /* 0x022fea0003c00000 */
[----:B------:R-:W-:Y:S02]  /*8be0*/  ELECT P6, UR79, PT ;  /* 0x00000000004f782f */ /* 0x000fe400038c0000 */
[----:B------:R-:W-:Y:S01]  /*8bf0*/  MOV R14, UR79 ;  /* 0x0000004f000e7c02 */ /* 0x000fe20008000f00 */
[----:B-1---5:R-:W-:Y:S10]  /*8c00*/  ENDCOLLECTIVE ;  /* 0x000000000000791b */ /* 0x022ff40003800000 */
.L_x_159:
[----:B------:R-:W-:Y:S05]  /*8c10*/  BSYNC B0 ;  /* 0x0000000000007941 */ /* 0x000fea0003800000 */
.L_x_158:
[----:B------:R-:W-:Y:S05]  /*8c20*/  BRA `(.L_x_160) ;  /* 0xffffffa400507947 */ /* 0x000fea000383ffff */
.L_x_64:
[----:B-1----:R-:W-:-:S04]  /*8c30*/  MOV R2, UR4 ;  /* 0x0000000400027c02 */ /* 0x002fc80008000f00 */
[----:B------:R1:W2:Y:S03]  /*8c40*/  SYNCS.PHASECHK.TRANS64.TRYWAIT P0, [R2+URZ+0x8], R3 ;  /* 0x00000803020075a7 */ /* 0x0002a600080011ff */
[----:B--2---:R-:W-:Y:S05]  /*8c50*/  @!P0 NANOSLEEP.SYNCS 0x989680 ;  /* 0x009896800000895d */ /* 0x004fea0003900000 */
[----:B------:R-:W2:Y:S02]  /*8c60*/  @!P0 SYNCS.PHASECHK.TRANS64 P0, [R2+URZ+0x8], R3 ;  /* 0x00000803020085a7 */ /* 0x000ea400080010ff */
[----:B--2---:R-:W-:Y:S05]  /*8c70*/  @!P0 BRA `(.L_x_64) ;  /* 0xfffffffc00ec8947 */ /* 0x004fea000383ffff */
[----:B------:R-:W-:Y:S05]  /*8c80*/  BRA `(.L_x_63) ;  /* 0xffffffa400547947 */ /* 0x000fea000383ffff */
.L_x_65:
[----:B-1----:R1:W2:Y:S02]  /*8c90*/  SYNCS.PHASECHK.TRANS64.TRYWAIT P0, [R0+URZ+0x70], R5 ;  /* 0x00007005000075a7 */ /* 0x0022a400080011ff */
[----:B--2---:R-:W-:Y:S05]  /*8ca0*/  @!P0 NANOSLEEP.SYNCS 0x989680 ;  /* 0x009896800000895d */ /* 0x004fea0003900000 */
[----:B------:R-:W2:Y:S02]  /*8cb0*/  @!P0 SYNCS.PHASECHK.TRANS64 P0, [R0+URZ+0x70], R5 ;  /* 0x00007005000085a7 */ /* 0x000ea400080010ff */
[----:B--2---:R-:W-:Y:S05]  /*8cc0*/  @!P0 BRA `(.L_x_65) ;  /* 0xfffffffc00f08947 */ /* 0x004fea000383ffff */
[----:B------:R-:W-:Y:S05]  /*8cd0*/  BRA `(.L_x_161) ;  /* 0xffffffa800387947 */ /* 0x000fea000383ffff */
.L_x_67:
[----:B------:R-:W-:-:S07]  /*8ce0*/  MOV R0, UR7 ;  /* 0x0000000700007c02 */ /* 0x000fce0008000f00 */
.L_x_162:
[----:B-1----:R1:W2:Y:S02]  /*8cf0*/  SYNCS.PHASECHK.TRANS64.TRYWAIT P0, [R0+URZ+0xb0], R5 ;  /* 0x0000b005000075a7 */ /* 0x0022a400080011ff */
[----:B--2---:R-:W-:Y:S05]  /*8d00*/  @!P0 NANOSLEEP.SYNCS 0x989680 ;  /* 0x009896800000895d */ /* 0x004fea0003900000 */
[----:B------:R-:W2:Y:S02]  /*8d10*/  @!P0 SYNCS.PHASECHK.TRANS64 P0, [R0+URZ+0xb0], R5 ;  /* 0x0000b005000085a7 */ /* 0x000ea400080010ff */
[----:B--2---:R-:W-:Y:S05]  /*8d20*/  @!P0 BRA `(.L_x_162) ;  /* 0xfffffffc00f08947 */ /* 0x004fea000383ffff */
[----:B------:R-:W-:Y:S05]  /*8d30*/  BRA `(.L_x_163) ;  /* 0xffffffa800847947 */ /* 0x000fea000383ffff */
.L_x_70:
[----:B------:R-:W-:Y:S07]  /*8d40*/  MOV R0, UR6 ;  /* 0x0000000600007c02 */ /* 0x000fee0008000f00 */
.L_x_164:
[----:B-1----:R1:W2:Y:S02]  /*8d50*/  SYNCS.PHASECHK.TRANS64.TRYWAIT P0, [R0+URZ], R5 ;  /* 0x00000005000075a7 */ /* 0x0022a400080011ff */
[----:B--2---:R-:W-:Y:S05]  /*8d60*/  @!P0 NANOSLEEP.SYNCS 0x989680 ;  /* 0x009896800000895d */ /* 0x004fea0003900000 */
[----:B------:R-:W2:Y:S02]  /*8d70*/  @!P0 SYNCS.PHASECHK.TRANS64 P0, [R0+URZ], R5 ;  /* 0x00000005000085a7 */ /* 0x000ea400080010ff */
[----:B--2---:R-:W-:Y:S05]  /*8d80*/  @!P0 BRA `(.L_x_164) ;  /* 0xfffffffc00f08947 */ /* 0x004fea000383ffff */
[----:B------:R-:W-:Y:S05]  /*8d90*/  BRA `(.L_x_69) ;  /* 0xffffffa800987947 */ /* 0x000fea000383ffff */
.L_x_74:
[----:B-1----:R-:W-:-:S07]  /*8da0*/  MOV R0, UR7 ;  /* 0x0000000700007c02 */ /* 0x002fce0008000f00 */
.L_x_165:
[----:B-1----:R1:W2:Y:S02]  /*8db0*/  SYNCS.PHASECHK.TRANS64.TRYWAIT P0, [R0+URZ], R3 ;  /* 0x00000003000075a7 */ /* 0x0022a400080011ff */
[----:B--2---:R-:W-:Y:S05]  /*8dc0*/  @!P0 NANOSLEEP.SYNCS 0x989680 ;  /* 0x009896800000895d */ /* 0x004fea0003900000 */
[----:B------:R-:W2:Y:S02]  /*8dd0*/  @!P0 SYNCS.PHASECHK.TRANS64 P0, [R0+URZ], R3 ;  /* 0x00000003000085a7 */ /* 0x000ea400080010ff */
[----:B--2---:R-:W-:Y:S05]  /*8de0*/  @!P0 BRA `(.L_x_165) ;  /* 0xfffffffc00f08947 */ /* 0x004fea000383ffff */
[----:B------:R-:W-:Y:S05]  /*8df0*/  BRA `(.L_x_166) ;  /* 0xffffffac008c7947 */ /* 0x000fea000383ffff */
.L_x_75:
[----:B------:R-:W-:-:S07]  /*8e00*/  MOV R0, UR7 ;  /* 0x0000000700007c02 */ /* 0x000fce0008000f00 */
.L_x_167:
[----:B-1----:R1:W2:Y:S02]  /*8e10*/  SYNCS.PHASECHK.TRANS64.TRYWAIT P0, [R0+URZ], R3 ;  /* 0x00000003000075a7 */ /* 0x0022a400080011ff */
[----:B--2---:R-:W-:Y:S05]  /*8e20*/  @!P0 NANOSLEEP.SYNCS 0x989680 ;  /* 0x009896800000895d */ /* 0x004fea0003900000 */
[----:B------:R-:W2:Y:S02]  /*8e30*/  @!P0 SYNCS.PHASECHK.TRANS64 P0, [R0+URZ], R3 ;  /* 0x00000003000085a7 */ /* 0x000ea400080010ff */
[----:B--2---:R-:W-:Y:S05]  /*8e40*/  @!P0 BRA `(.L_x_167) ;  /* 0xfffffffc00f08947 */ /* 0x004fea000383ffff */
[----:B------:R-:W-:Y:S05]  /*8e50*/  BRA `(.L_x_168) ;  /* 0xffffffac00987947 */ /* 0x000fea000383ffff */
.L_x_76:
[----:B------:R-:W-:-:S07]  /*8e60*/  MOV R0, UR7 ;  /* 0x0000000700007c02 */ /* 0x000fce0008000f00 */
.L_x_169:
[----:B-1----:R1:W2:Y:S02]  /*8e70*/  SYNCS.PHASECHK.TRANS64.TRYWAIT P0, [R0+URZ], R3 ;  /* 0x00000003000075a7 */ /* 0x0022a400080011ff */
[----:B--2---:R-:W-:Y:S05]  /*8e80*/  @!P0 NANOSLEEP.SYNCS 0x989680 ;  /* 0x009896800000895d */ /* 0x004fea0003900000 */
[----:B------:R-:W2:Y:S02]  /*8e90*/  @!P0 SYNCS.PHASECHK.TRANS64 P0, [R0+URZ], R3 ;  /* 0x00000003000085a7 */ /* 0x000ea400080010ff */
[----:B--2---:R-:W-:Y:S05]  /*8ea0*/  @!P0 BRA `(.L_x_169) ;  /* 0xfffffffc00f08947 */ /* 0x004fea000383ffff */
[----:B------:R-:W-:Y:S05]  /*8eb0*/  BRA `(.L_x_170) ;  /* 0xffffffac00a47947 */ /* 0x000fea000383ffff */
.L_x_79:
[----:B------:R-:W-:-:S07]  /*8ec0*/  MOV R0, UR5 ;  /* 0x0000000500007c02 */ /* 0x000fce0008000f00 */
.L_x_171:
[----:B-1----:R1:W2:Y:S02]  /*8ed0*/  SYNCS.PHASECHK.TRANS64.TRYWAIT P1, [R0+URZ+0xf0], R3 ;  /* 0x0000f003000075a7 */ /* 0x0022a400080211ff */
[----:B--2---:R-:W-:Y:S05]  /*8ee0*/  @!P1 NANOSLEEP.SYNCS 0x989680 ;  /* 0x009896800000995d */ /* 0x004fea0003900000 */
[----:B------:R-:W2:Y:S02]  /*8ef0*/  @!P1 SYNCS.PHASECHK.TRANS64 P1, [R0+URZ+0xf0], R3 ;  /* 0x0000f003000095a7 */ /* 0x000ea400080210ff */
[----:B--2---:R-:W-:Y:S05]  /*8f00*/  @!P1 BRA `(.L_x_171) ;  /* 0xfffffffc00f09947 */ /* 0x004fea000383ffff */
[----:B------:R-:W-:Y:S05]  /*8f10*/  BRA `(.L_x_172) ;  /* 0xffffffac00f07947 */ /* 0x000fea000383ffff */
.L_x_84:
[----:B--2---:R2:W3:Y:S02]  /*8f20*/  SYNCS.PHASECHK.TRANS64.TRYWAIT P0, [R0+URZ+0x70], R3 ;  /* 0x00007003000075a7 */ /* 0x0044e400080011ff */
[----:B---3--:R-:W-:Y:S05]  /*8f30*/  @!P0 NANOSLEEP.SYNCS 0x989680 ;  /* 0x009896800000895d */ /* 0x008fea0003900000 */
[----:B------:R-:W3:Y:S02]  /*8f40*/  @!P0 SYNCS.PHASECHK.TRANS64 P0, [R0+URZ+0x70], R3 ;  /* 0x00007003000085a7 */ /* 0x000ee400080010ff */
[----:B---3--:R-:W-:Y:S05]  /*8f50*/  @!P0 BRA `(.L_x_84) ;  /* 0xfffffffc00f08947 */ /* 0x008fea000383ffff */
[----:B------:R-:W-:Y:S05]  /*8f60*/  BRA `(.L_x_173) ;  /* 0xffffffb000f47947 */ /* 0x000fea000383ffff */
.L_x_87:
[----:B------:R-:W-:Y:S07]  /*8f70*/  MOV R0, UR4 ;  /* 0x0000000400007c02 */ /* 0x000fee0008000f00 */
.L_x_174:
[----:B--2---:R2:W3:Y:S02]  /*8f80*/  SYNCS.PHASECHK.TRANS64.TRYWAIT P0, [R0+URZ+0x68], R3 ;  /* 0x00006803000075a7 */ /* 0x0044e400080011ff */
[----:B---3--:R-:W-:Y:S05]  /*8f90*/  @!P0 NANOSLEEP.SYNCS 0x989680 ;  /* 0x009896800000895d */ /* 0x008fea0003900000 */
[----:B------:R-:W3:Y:S02]  /*8fa0*/  @!P0 SYNCS.PHASECHK.TRANS64 P0, [R0+URZ+0x68], R3 ;  /* 0x00006803000085a7 */ /* 0x000ee400080010ff */
[----:B---3--:R-:W-:Y:S05]  /*8fb0*/  @!P0 BRA `(.L_x_174) ;  /* 0xfffffffc00f08947 */ /* 0x008fea000383ffff */
[----:B------:R-:W-:Y:S05]  /*8fc0*/  BRA `(.L_x_86) ;  /* 0xffffffb400d47947 */ /* 0x000fea000383ffff */
.L_x_90:
[----:B------:R-:W-:Y:S07]  /*8fd0*/  MOV R3, UR4 ;  /* 0x0000000400037c02 */ /* 0x000fee0008000f00 */
.L_x_175:
[----:B-1----:R1:W2:Y:S02]  /*8fe0*/  SYNCS.PHASECHK.TRANS64.TRYWAIT P0, [R3+URZ+0x40], R12 ;  /* 0x0000400c030075a7 */ /* 0x0022a400080011ff */
[----:B--2---:R-:W-:Y:S05]  /*8ff0*/  @!P0 NANOSLEEP.SYNCS 0x989680 ;  /* 0x009896800000895d */ /* 0x004fea0003900000 */
[----:B------:R-:W2:Y:S02]  /*9000*/  @!P0 SYNCS.PHASECHK.TRANS64 P0, [R3+URZ+0x40], R12 ;  /* 0x0000400c030085a7 */ /* 0x000ea400080010ff */
[----:B--2---:R-:W-:Y:S05]  /*9010*/  @!P0 BRA `(.L_x_175) ;  /* 0xfffffffc00f08947 */ /* 0x004fea000383ffff */
[----:B------:R-:W-:Y:S05]  /*9020*/  BRA `(.L_x_176) ;  /* 0xffffffb800507947 */ /* 0x000fea000383ffff */
.L_x_91:
[----:B-1----:R-:W-:Y:S07]  /*9030*/  MOV R3, UR4 ;  /* 0x0000000400037c02 */ /* 0x002fee0008000f00 */
.L_x_177:
[----:B-1----:R1:W2:Y:S02]  /*9040*/  SYNCS.PHASECHK.TRANS64.TRYWAIT P0, [R3+URZ+0x48], R12 ;  /* 0x0000480c030075a7 */ /* 0x0022a400080011ff */
[----:B--2---:R-:W-:Y:S05]  /*9050*/  @!P0 NANOSLEEP.SYNCS 0x989680 ;  /* 0x009896800000895d */ /* 0x004fea0003900000 */
[----:B------:R-:W2:Y:S02]  /*9060*/  @!P0 SYNCS.PHASECHK.TRANS64 P0, [R3+URZ+0x48], R12 ;  /* 0x0000480c030085a7 */ /* 0x000ea400080010ff */
[----:B--2---:R-:W-:Y:S05]  /*9070*/  @!P0 BRA `(.L_x_177) ;  /* 0xfffffffc00f08947 */ /* 0x004fea000383ffff */
[----:B------:R-:W-:Y:S05]  /*9080*/  BRA `(.L_x_178) ;  /* 0xffffffb800ac7947 */ /* 0x000fea000383ffff */
.L_x_92:
[----:B-1----:R-:W-:Y:S07]  /*9090*/  MOV R3, UR4 ;  /* 0x0000000400037c02 */ /* 0x002fee0008000f00 */
.L_x_179:
[----:B-1----:R1:W2:Y:S02]  /*90a0*/  SYNCS.PHASECHK.TRANS64.TRYWAIT P0, [R3+URZ+0x50], R12 ;  /* 0x0000500c030075a7 */ /* 0x0022a400080011ff */
[----:B--2---:R-:W-:Y:S05]  /*90b0*/  @!P0 NANOSLEEP.SYNCS 0x989680 ;  /* 0x009896800000895d */ /* 0x004fea0003900000 */
[----:B------:R-:W2:Y:S02]  /*90c0*/  @!P0 SYNCS.PHASECHK.TRANS64 P0, [R3+URZ+0x50], R12 ;  /* 0x0000500c030085a7 */ /* 0x000ea400080010ff */
[----:B--2---:R-:W-:Y:S05]  /*90d0*/  @!P0 BRA `(.L_x_179) ;  /* 0xfffffffc00f08947 */ /* 0x004fea000383ffff */
[----:B------:R-:W-:Y:S05]  /*90e0*/  BRA `(.L_x_180) ;  /* 0xffffffbc00087947 */ /* 0x000fea000383ffff */
.L_x_93:
[----:B------:R-:W-:Y:S07]  /*90f0*/  MOV R3, UR4 ;  /* 0x0000000400037c02 */ /* 0x000fee0008000f00 */
.L_x_181:
[----:B-1----:R1:W2:Y:S02]  /*9100*/  SYNCS.PHASECHK.TRANS64.TRYWAIT P0, [R3+URZ+0x58], R12 ;  /* 0x0000580c030075a7 */ /* 0x0022a400080011ff */
[----:B--2---:R-:W-:Y:S05]  /*9110*/  @!P0 NANOSLEEP.SYNCS 0x989680 ;  /* 0x009896800000895d */ /* 0x004fea0003900000 */
[----:B------:R-:W2:Y:S02]  /*9120*/  @!P0 SYNCS.PHASECHK.TRANS64 P0, [R3+URZ+0x58], R12 ;  /* 0x0000580c030085a7 */ /* 0x000ea400080010ff */
[----:B--2---:R-:W-:Y:S05]  /*9130*/  @!P0 BRA `(.L_x_181) ;  /* 0xfffffffc00f08947 */ /* 0x004fea000383ffff */
[----:B------:R-:W-:Y:S05]  /*9140*/  BRA `(.L_x_182) ;  /* 0xffffffbc00a87947 */ /* 0x000fea000383ffff */
.L_x_95:
[----:B------:R-:W-:-:S07]  /*9150*/  MOV R0, UR4 ;  /* 0x0000000400007c02 */ /* 0x000fce0008000f00 */
.L_x_183:
[----:B-1----:R1:W3:Y:S02]  /*9160*/  SYNCS.PHASECHK.TRANS64.TRYWAIT P0, [R0+URZ+0x40], R3 ;  /* 0x00004003000075a7 */ /* 0x0022e400080011ff */
[----:B---3--:R-:W-:Y:S05]  /*9170*/  @!P0 NANOSLEEP.SYNCS 0x989680 ;  /* 0x009896800000895d */ /* 0x008fea0003900000 */
[----:B------:R-:W3:Y:S02]  /*9180*/  @!P0 SYNCS.PHASECHK.TRANS64 P0, [R0+URZ+0x40], R3 ;  /* 0x00004003000085a7 */ /* 0x000ee400080010ff */
[----:B---3--:R-:W-:Y:S05]  /*9190*/  @!P0 BRA `(.L_x_183) ;  /* 0xfffffffc00f08947 */ /* 0x008fea000383ffff */
[----:B------:R-:W-:Y:S05]  /*91a0*/  BRA `(.L_x_184) ;  /* 0xffffffc000307947 */ /* 0x000fea000383ffff */
.L_x_96:
[----:B-1----:R-:W-:-:S07]  /*91b0*/  MOV R0, UR4 ;  /* 0x0000000400007c02 */ /* 0x002fce0008000f00 */
.L_x_185:
[----:B-1----:R1:W3:Y:S02]  /*91c0*/  SYNCS.PHASECHK.TRANS64.TRYWAIT P0, [R0+URZ+0x48], R3 ;  /* 0x00004803000075a7 */ /* 0x0022e400080011ff */
[----:B---3--:R-:W-:Y:S05]  /*91d0*/  @!P0 NANOSLEEP.SYNCS 0x989680 ;  /* 0x009896800000895d */ /* 0x008fea0003900000 */
[----:B------:R-:W3:Y:S02]  /*91e0*/  @!P0 SYNCS.PHASECHK.TRANS64 P0, [R0+URZ+0x48], R3 ;  /* 0x00004803000085a7 */ /* 0x000ee400080010ff */
[----:B---3--:R-:W-:Y:S05]  /*91f0*/  @!P0 BRA `(.L_x_185) ;  /* 0xfffffffc00f08947 */ /* 0x008fea000383ffff */
[----:B------:R-:W-:Y:S05]  /*9200*/  BRA `(.L_x_186) ;  /* 0xffffffc000207947 */ /* 0x000fea000383ffff */
.L_x_97:
[----:B-1----:R-:W-:-:S07]  /*9210*/  MOV R0, UR4 ;  /* 0x0000000400007c02 */ /* 0x002fce0008000f00 */
.L_x_187:
[----:B-1----:R1:W3:Y:S02]  /*9220*/  SYNCS.PHASECHK.TRANS64.TRYWAIT P0, [R0+URZ+0x50], R3 ;  /* 0x00005003000075a7 */ /* 0x0022e400080011ff */
[----:B---3--:R-:W-:Y:S05]  /*9230*/  @!P0 NANOSLEEP.SYNCS 0x989680 ;  /* 0x009896800000895d */ /* 0x008fea0003900000 */
[----:B------:R-:W3:Y:S02]  /*9240*/  @!P0 SYNCS.PHASECHK.TRANS64 P0, [R0+URZ+0x50], R3 ;  /* 0x00005003000085a7 */ /* 0x000ee400080010ff */
[----:B---3--:R-:W-:Y:S05]  /*9250*/  @!P0 BRA `(.L_x_187) ;  /* 0xfffffffc00f08947 */ /* 0x008fea000383ffff */
[----:B------:R-:W-:Y:S05]  /*9260*/  BRA `(.L_x_188) ;  /* 0xffffffc000107947 */ /* 0x000fea000383ffff */
.L_x_99:
[----:B--2---:R2:W3:Y:S02]  /*9270*/  SYNCS.PHASECHK.TRANS64.TRYWAIT P0, [R0+URZ+0x70], R3 ;  /* 0x00007003000075a7 */ /* 0x0044e400080011ff */
[----:B---3--:R-:W-:Y:S05]  /*9280*/  @!P0 NANOSLEEP.SYNCS 0x989680 ;  /* 0x009896800000895d */ /* 0x008fea0003900000 */
[----:B------:R-:W3:Y:S02]  /*9290*/  @!P0 SYNCS.PHASECHK.TRANS64 P0, [R0+URZ+0x70], R3 ;  /* 0x00007003000085a7 */ /* 0x000ee400080010ff */
[----:B---3--:R-:W-:Y:S05]  /*92a0*/  @!P0 BRA `(.L_x_99) ;  /* 0xfffffffc00f08947 */ /* 0x008fea000383ffff */
[----:B------:R-:W-:Y:S05]  /*92b0*/  BRA `(.L_x_189) ;  /* 0xffffffc000e47947 */ /* 0x000fea000383ffff */
.L_x_110:
[----:B-1----:R-:W-:Y:S04]  /*92c0*/  MOV R0, UR44 ;  /* 0x0000002c00007c02 */ /* 0x002fe80008000f00 */
[----:B------:R1:W2:Y:S03]  /*92d0*/  SYNCS.PHASECHK.TRANS64.TRYWAIT P1, [R0+URZ+0x20], R5 ;  /* 0x00002005000075a7 */ /* 0x0002a600080211ff */
[----:B--2---:R-:W-:Y:S05]  /*92e0*/  @!P1 NANOSLEEP.SYNCS 0x989680 ;  /* 0x009896800000995d */ /* 0x004fea0003900000 */
[----:B------:R-:W2:Y:S02]  /*92f0*/  @!P1 SYNCS.PHASECHK.TRANS64 P1, [R0+URZ+0x20], R5 ;  /* 0x00002005000095a7 */ /* 0x000ea400080210ff */
[----:B--2---:R-:W-:Y:S05]  /*9300*/  @!P1 BRA `(.L_x_110) ;  /* 0xfffffffc00ec9947 */ /* 0x004fea000383ffff */
[----:B------:R-:W-:Y:S05]  /*9310*/  BRA `(.L_x_109) ;  /* 0xffffffcc00dc7947 */ /* 0x000fea000383ffff */
.L_x_112:
[----:B-1----:R1:W4:Y:S02]  /*9320*/  SYNCS.PHASECHK.TRANS64.TRYWAIT P0, [R78+URZ+0x90], R3 ;  /* 0x000090034e0075a7 */ /* 0x00232400080011ff */
[----:B----4-:R-:W-:Y:S05]  /*9330*/  @!P0 NANOSLEEP.SYNCS 0x989680 ;  /* 0x009896800000895d */ /* 0x010fea0003900000 */
[----:B------:R-:W4:Y:S02]  /*9340*/  @!P0 SYNCS.PHASECHK.TRANS64 P0, [R78+URZ+0x90], R3 ;  /* 0x000090034e0085a7 */ /* 0x000f2400080010ff */
[----:B----4-:R-:W-:Y:S05]  /*9350*/  @!P0 BRA `(.L_x_112) ;  /* 0xfffffffc00f08947 */ /* 0x010fea000383ffff */
[----:B------:R-:W-:Y:S05]  /*9360*/  BRA `(.L_x_111) ;  /* 0xffffffcc00fc7947 */ /* 0x000fea000383ffff */
.L_x_121:
[----:B--2---:R2:W3:Y:S02]  /*9370*/  SYNCS.PHASECHK.TRANS64.TRYWAIT P0, [R3+URZ+0x20], R0 ;  /* 0x00002000030075a7 */ /* 0x0044e400080011ff */
[----:B---3--:R-:W-:Y:S05]  /*9380*/  @!P0 NANOSLEEP.SYNCS 0x989680 ;  /* 0x009896800000895d */ /* 0x008fea0003900000 */
[----:B------:R-:W3:Y:S02]  /*9390*/  @!P0 SYNCS.PHASECHK.TRANS64 P0, [R3+URZ+0x20], R0 ;  /* 0x00002000030085a7 */ /* 0x000ee400080010ff */
[----:B---3--:R-:W-:Y:S05]  /*93a0*/  @!P0 BRA `(.L_x_121) ;  /* 0xfffffffc00f08947 */ /* 0x008fea000383ffff */
[----:B------:R-:W-:Y:S05]  /*93b0*/  BRA `(.L_x_120) ;  /* 0xffffffd800087947 */ /* 0x000fea000383ffff */
.L_x_129:
[----:B--2---:R2:W3:Y:S02]  /*93c0*/  SYNCS.PHASECHK.TRANS64.TRYWAIT P0, [R87+URZ+0x20], R4 ;  /* 0x00002004570075a7 */ /* 0x0044e400080011ff */
[----:B---3--:R-:W-:Y:S05]  /*93d0*/  @!P0 NANOSLEEP.SYNCS 0x989680 ;  /* 0x009896800000895d */ /* 0x008fea0003900000 */
[----:B------:R-:W3:Y:S02]  /*93e0*/  @!P0 SYNCS.PHASECHK.TRANS64 P0, [R87+URZ+0x20], R4 ;  /* 0x00002004570085a7 */ /* 0x000ee400080010ff */
[----:B---3--:R-:W-:Y:S05]  /*93f0*/  @!P0 BRA `(.L_x_129) ;  /* 0xfffffffc00f08947 */ /* 0x008fea000383ffff */
[----:B------:R-:W-:Y:S05]  /*9400*/  BRA `(.L_x_128) ;  /* 0xffffffe000247947 */ /* 0x000fea000383ffff */
.L_x_137:
[----:B--2---:R2:W3:Y:S02]  /*9410*/  SYNCS.PHASECHK.TRANS64.TRYWAIT P0, [R92+URZ+0x20], R3 ;  /* 0x000020035c0075a7 */ /* 0x0044e400080011ff */
[----:B---3--:R-:W-:Y:S05]  /*9420*/  @!P0 NANOSLEEP.SYNCS 0x989680 ;  /* 0x009896800000895d */ /* 0x008fea0003900000 */
[----:B------:R-:W3:Y:S02]  /*9430*/  @!P0 SYNCS.PHASECHK.TRANS64 P0, [R92+URZ+0x20], R3 ;  /* 0x000020035c0085a7 */ /* 0x000ee400080010ff */
[----:B---3--:R-:W-:Y:S05]  /*9440*/  @!P0 BRA `(.L_x_137) ;  /* 0xfffffffc00f08947 */ /* 0x008fea000383ffff */
[----:B------:R-:W-:Y:S05]  /*9450*/  BRA `(.L_x_136) ;  /* 0xffffffe800407947 */ /* 0x000fea000383ffff */
        .weak           $__internal_0_$__cuda_sm10x_tcgen05_guardrail_trap_col_being_dealloced_not_returned_by_alloc
        .type           $__internal_0_$__cuda_sm10x_tcgen05_guardrail_trap_col_being_dealloced_not_returned_by_alloc,@function
        .size           $__internal_0_$__cuda_sm10x_tcgen05_guardrail_trap_col_being_dealloced_not_returned_by_alloc,($__internal_1_$__cuda_sm10x_tcgen05_guardrail_trap_phase_invalid_during_alloc - $__internal_0_$__cuda_sm10x_tcgen05_guardrail_trap_col_being_dealloced_not_returned_by_alloc)
$__internal_0_$__cuda_sm10x_tcgen05_guardrail_trap_col_being_dealloced_not_returned_by_alloc:
[----:B------:R-:W-:Y:S05]  /*9460*/  BPT.TRAP 0x1 ;  /* 0x000000040000795c */ /* 0x000fea0000300000 */
[----:B------:R-:W-:-:S04]  /*9470*/  HFMA2 R3, -RZ, RZ, 0, 0 ;  /* 0x00000000ff037431 */ /* 0x000fc800000001ff */
[----:B------:R-:W-:Y:S05]  /*9480*/  RET.REL.NODEC R2 `(_ZN7cutlass13device_kernelINS_4gemm6kernel13GemmUniversalIN4cute5tupleIJiiiiEEENS1_10collective13CollectiveMmaINS1_35MainloopSm100TmaUmmaWarpSpecializedILi2ELi2ELi4ENS5_IJNS4_1CILi2EEENSA_ILi4EEENSA_ILi1EEEEEEEENS5_IJNSA_ILi128EEESG_NSA_ILi64EEEEEENS_6half_tENS5_IJSD_llEEESJ_SK_NS4_8TiledMMAINS4_8MMA_AtomIJNS4_26SM100_MMA_F16BF16_2x1SM_SSISJ_SJ_fLi128ELi128ELNS4_4UMMA5MajorE1ELSP_1ELNSO_7ScaleInE0ELSQ_0EEEEEENS4_6LayoutINS5_IJSD_SD_SD_EEENS5_IJNSA_ILi0EEESV_SV_EEEEENS5_IJNS4_10UnderscoreESY_SY_EEEEENS4_28SM100_TMA_2SM_LOAD_MULTICASTENS4_14ComposedLayoutINS4_7SwizzleILi3ELi4ELi3EEENS4_18smem_ptr_flag_bitsILi16EEENST_INS5_IJSH_NSA_ILi8EEEEEENS5_IJSD_SH_EEEEEEEvNS4_8identityENS4_18SM100_TMA_2SM_LOADES1B_vS1C_EENS_8epilogue10collective18CollectiveEpilogueINS1F_23Sm100TmaWarpSpecializedILi4ELi2ELi16ELb1ELb0EEEJNS5_IJSH_SG_SH_EEENS5_IJNST_ISH_SD_EENST_INS5_IJNSA_ILi16EEESB_EEES19_EEEEESJ_NS5_IJlSD_lEEESJ_S1Q_NS1F_6fusion15FusionCallbacksIS1J_NS1R_17LinearCombinationISJ_fSJ_fLNS_15FloatRoundStyleE2EEES1K_S1P_JEEENS4_5SM1004TMEM4LOAD26SM100_TMEM_LOAD_32dp32b16xENS4_13SM90_TMA_LOADENS12_INS13_ILi1ELi4ELi3EEES16_NST_INS5_IJS17_S1M_EEENS5_IJS1M_SD_EEEEEEENS4_39AutoVectorizingCopyWithAssumedAlignmentILi128EEENS4_14SM90_TMA_STOREES26_S28_S28_EEEvvEEEEvNT_6ParamsE) ;  /* 0xffffff6802dc7950 */ /* 0x000fea0003c3ffff */
        .weak           $__internal_1_$__cuda_sm10x_tcgen05_guardrail_trap_phase_invalid_during_alloc
        .type           $__internal_1_$__cuda_sm10x_tcgen05_guardrail_trap_phase_invalid_during_alloc,@function
        .size           $__internal_1_$__cuda_sm10x_tcgen05_guardrail_trap_phase_invalid_during_alloc,($__internal_2_$__cuda_sm10x_tcgen05_guardrail_trap_unallocated_columns_being_dealloced - $__internal_1_$__cuda_sm10x_tcgen05_guardrail_trap_phase_invalid_during_alloc)
$__internal_1_$__cuda_sm10x_tcgen05_guardrail_trap_phase_invalid_during_alloc:
[----:B------:R-:W-:Y:S05]  /*9490*/  BPT.TRAP 0x1 ;  /* 0x000000040000795c */ /* 0x000fea0000300000 */
[----:B------:R-:W-:-:S04]  /*94a0*/  MOV R3, 0x0 ;  /* 0x0000000000037802 */ /* 0x000fc80000000f00 */
[----:B------:R-:W-:Y:S05]  /*94b0*/  RET.REL.NODEC R2 `(_ZN7cutlass13device_kernelINS_4gemm6kernel13GemmUniversalIN4cute5tupleIJiiiiEEENS1_10collective13CollectiveMmaINS1_35MainloopSm100TmaUmmaWarpSpecializedILi2ELi2ELi4ENS5_IJNS4_1CILi2EEENSA_ILi4EEENSA_ILi1EEEEEEEENS5_IJNSA_ILi128EEESG_NSA_ILi64EEEEEENS_6half_tENS5_IJSD_llEEESJ_SK_NS4_8TiledMMAINS4_8MMA_AtomIJNS4_26SM100_MMA_F16BF16_2x1SM_SSISJ_SJ_fLi128ELi128ELNS4_4UMMA5MajorE1ELSP_1ELNSO_7ScaleInE0ELSQ_0EEEEEENS4_6LayoutINS5_IJSD_SD_SD_EEENS5_IJNSA_ILi0EEESV_SV_EEEEENS5_IJNS4_10UnderscoreESY_SY_EEEEENS4_28SM100_TMA_2SM_LOAD_MULTICASTENS4_14ComposedLayoutINS4_7SwizzleILi3ELi4ELi3EEENS4_18smem_ptr_flag_bitsILi16EEENST_INS5_IJSH_NSA_ILi8EEEEEENS5_IJSD_SH_EEEEEEEvNS4_8identityENS4_18SM100_TMA_2SM_LOADES1B_vS1C_EENS_8epilogue10collective18CollectiveEpilogueINS1F_23Sm100TmaWarpSpecializedILi4ELi2ELi16ELb1ELb0EEEJNS5_IJSH_SG_SH_EEENS5_IJNST_ISH_SD_EENST_INS5_IJNSA_ILi16EEESB_EEES19_EEEEESJ_NS5_IJlSD_lEEESJ_S1Q_NS1F_6fusion15FusionCallbacksIS1J_NS1R_17LinearCombinationISJ_fSJ_fLNS_15FloatRoundStyleE2EEES1K_S1P_JEEENS4_5SM1004TMEM4LOAD26SM100_TMEM_LOAD_32dp32b16xENS4_13SM90_TMA_LOADENS12_INS13_ILi1ELi4ELi3EEES16_NST_INS5_IJS17_S1M_EEENS5_IJS1M_SD_EEEEEEENS4_39AutoVectorizingCopyWithAssumedAlignmentILi128EEENS4_14SM90_TMA_STOREES26_S28_S28_EEEvvEEEEvNT_6ParamsE) ;  /* 0xffffff6802d07950 */ /* 0x000fea0003c3ffff */
        .weak           $__internal_2_$__cuda_sm10x_tcgen05_guardrail_trap_unallocated_columns_being_dealloced
        .type           $__internal_2_$__cuda_sm10x_tcgen05_guardrail_trap_unallocated_columns_being_dealloced,@function
        .size           $__internal_2_$__cuda_sm10x_tcgen05_guardrail_trap_unallocated_columns_being_dealloced,(.L_x_191 - $__internal_2_$__cuda_sm10x_tcgen05_guardrail_trap_unallocated_columns_being_dealloced)
$__internal_2_$__cuda_sm10x_tcgen05_guardrail_trap_unallocated_columns_being_dealloced:
[----:B------:R-:W-:Y:S05]  /*94c0*/  BPT.TRAP 0x1 ;  /* 0x000000040000795c */ /* 0x000fea0000300000 */
[----:B------:R-:W-:-:S04]  /*94d0*/  HFMA2 R3, -RZ, RZ, 0, 0 ;  /* 0x00000000ff037431 */ /* 0x000fc800000001ff */
[----:B------:R-:W-:Y:S05]  /*94e0*/  RET.REL.NODEC R2 `(_ZN7cutlass13device_kernelINS_4gemm6kernel13GemmUniversalIN4cute5tupleIJiiiiEEENS1_10collective13CollectiveMmaINS1_35MainloopSm100TmaUmmaWarpSpecializedILi2ELi2ELi4ENS5_IJNS4_1CILi2EEENSA_ILi4EEENSA_ILi1EEEEEEEENS5_IJNSA_ILi128EEESG_NSA_ILi64EEEEEENS_6half_tENS5_IJSD_llEEESJ_SK_NS4_8TiledMMAINS4_8MMA_AtomIJNS4_26SM100_MMA_F16BF16_2x1SM_SSISJ_SJ_fLi128ELi128ELNS4_4UMMA5MajorE1ELSP_1ELNSO_7ScaleInE0ELSQ_0EEEEEENS4_6LayoutINS5_IJSD_SD_SD_EEENS5_IJNSA_ILi0EEESV_SV_EEEEENS5_IJNS4_10UnderscoreESY_SY_EEEEENS4_28SM100_TMA_2SM_LOAD_MULTICASTENS4_14ComposedLayoutINS4_7SwizzleILi3ELi4ELi3EEENS4_18smem_ptr_flag_bitsILi16EEENST_INS5_IJSH_NSA_ILi8EEEEEENS5_IJSD_SH_EEEEEEEvNS4_8identityENS4_18SM100_TMA_2SM_LOADES1B_vS1C_EENS_8epilogue10collective18CollectiveEpilogueINS1F_23Sm100TmaWarpSpecializedILi4ELi2ELi16ELb1ELb0EEEJNS5_IJSH_SG_SH_EEENS5_IJNST_ISH_SD_EENST_INS5_IJNSA_ILi16EEESB_EEES19_EEEEESJ_NS5_IJlSD_lEEESJ_S1Q_NS1F_6fusion15FusionCallbacksIS1J_NS1R_17LinearCombinationISJ_fSJ_fLNS_15FloatRoundStyleE2EEES1K_S1P_JEEENS4_5SM1004TMEM4LOAD26SM100_TMEM_LOAD_32dp32b16xENS4_13SM90_TMA_LOADENS12_INS13_ILi1ELi4ELi3EEES16_NST_INS5_IJS17_S1M_EEENS5_IJS1M_SD_EEEEEEENS4_39AutoVectorizingCopyWithAssumedAlignmentILi128EEENS4_14SM90_TMA_STOREES26_S28_S28_EEEvvEEEEvNT_6ParamsE) ;  /* 0xffffff6802c47950 */ /* 0x000fea0003c3ffff */
.L_x_190:
[----:B------:R-:W-:-:S00]  /*94f0*/  BRA `(.L_x_190) ;  /* 0xfffffffc00fc7947 */ /* 0x000fc0000383ffff */
[----:B------:R-:W-:-:S00]  /*9500*/  NOP ;  /* 0x0000000000007918 */ /* 0x000fc00000000000 */
[----:B------:R-:W-:-:S00]  /*9510*/  NOP ;  /* 0x0000000000007918 */ /* 0x000fc00000000000 */
[----:B------:R-:W-:-:S00]  /*9520*/  NOP ;  /* 0x0000000000007918 */ /* 0x000fc00000000000 */
[----:B------:R-:W-:-:S00]  /*9530*/  NOP ;  /* 0x0000000000007918 */ /* 0x000fc00000000000 */
[----:B------:R-:W-:-:S00]  /*9540*/  NOP ;  /* 0x0000000000007918 */ /* 0x000fc00000000000 */
[----:B------:R-:W-:-:S00]  /*9550*/  NOP ;  /* 0x0000000000007918 */ /* 0x000fc00000000000 */
[----:B------:R-:W-:-:S00]  /*9560*/  NOP ;  /* 0x0000000000007918 */ /* 0x000fc00000000000 */
[----:B------:R-:W-:-:S00]  /*9570*/  NOP ;  /* 0x0000000000007918 */ /* 0x000fc00000000000 */
.L_x_191:


//--------------------- .nv.global.init           --------------------------
	.section	.nv.global.init,"aw",@progbits
.nv.global.init:
	.type		$str$27,@object
	.size		$str$27,($str$28 - $str$27)
$str$27:
        /*0000*/ 	.byte	0x28, 0x61, 0x64, 0x64, 0x72, 0x65, 0x73, 0x73, 0x20, 0x26, 0x20, 0x6d, 0x61, 0x73, 0x6b, 0x29
        /*0010*/ 	.byte	0x20, 0x3d, 0x3d, 0x20, 0x30, 0x00
	.type		$str$28,@object
	.size		$str$28,($str$26 - $str$28)
$str$28:
        /*0016*/ 	.byte	0x2f, 0x74, 0x6d, 0x70, 0x2f, 0x63, 0x75, 0x74, 0x6c, 0x61, 0x73, 0x73, 0x5f, 0x73, 0x77, 0x65
        /*0026*/ 	.byte	0x65, 0x70, 0x5f, 0x73, 0x72, 0x63, 0x2f, 0x69, 0x6e, 0x63, 0x6c, 0x75, 0x64, 0x65, 0x2f, 0x63
        /*0036*/ 	.byte	0x75, 0x74, 0x65, 0x2f, 0x70, 0x6f, 0x69, 0x6e, 0x74, 0x65, 0x72, 0x5f, 0x66, 0x6c, 0x61, 0x67
        /*0046*/ 	.byte	0x67, 0x65, 0x64, 0x2e, 0x68, 0x70, 0x70, 0x00
	.type		$str$26,@object
	.size		$str$26,($str$25 - $str$26)
$str$26:
        /*004e*/ 	.byte	0x2f, 0x74, 0x6d, 0x70, 0x2f, 0x63, 0x75, 0x74, 0x6c, 0x61, 0x73, 0x73, 0x5f, 0x73, 0x77, 0x65
        /*005e*/ 	.byte	0x65, 0x70, 0x5f, 0x73, 0x72, 0x63, 0x2f, 0x69, 0x6e, 0x63, 0x6c, 0x75, 0x64, 0x65, 0x2f, 0x63
        /*006e*/ 	.byte	0x75, 0x74, 0x65, 0x2f, 0x61, 0x74, 0x6f, 0x6d, 0x2f, 0x63, 0x6f, 0x70, 0x79, 0x5f, 0x74, 0x72
        /*007e*/ 	.byte	0x61, 0x69, 0x74, 0x73, 0x5f, 0x73, 0x6d, 0x31, 0x30, 0x30, 0x2e, 0x68, 0x70, 0x70, 0x00
	.type		$str$25,@object
	.size		$str$25,(__unnamed_1 - $str$25)
$str$25:
        /*008d*/ 	.byte	0x28, 0x28, 0x75, 0x69, 0x6e, 0x74, 0x33, 0x32, 0x5f, 0x74, 0x28, 0x74, 0x68, 0x72, 0x65, 0x61
        /*009d*/ 	.byte	0x64, 0x49, 0x64, 0x78, 0x2e, 0x78, 0x29, 0x20, 0x2f, 0x20, 0x33, 0x32, 0x29, 0x20, 0x25, 0x20
        /*00ad*/ 	.byte	0x34, 0x29, 0x20, 0x3d, 0x3d, 0x20, 0x28, 0x28, 0x28, 0x74, 0x6d, 0x65, 0x6d, 0x5f, 0x61, 0x64
        /*00bd*/ 	.byte	0x64, 0x72, 0x20, 0x3e, 0x3e, 0x20, 0x31, 0x36, 0x29, 0x20, 0x2f, 0x20, 0x33, 0x32, 0x29, 0x20
        /*00cd*/ 	.byte	0x25, 0x20, 0x34, 0x29, 0x00
	.type		__unnamed_1,@object
	.size		__unnamed_1,(__unnamed_2 - __unnamed_1)
__unnamed_1:
        /*00d2*/ 	.byte	0x61, 0x75, 0x74, 0x6f, 0x20, 0x63, 0x75, 0x74, 0x65, 0x3a, 0x3a, 0x61, 0x73, 0x5f, 0x70, 0x6f
        /* <DEDUP_REMOVED lines=24> */
        /*0262*/ 	.byte	0x34, 0x38, 0x3e, 0x3e, 0x3e, 0x3e, 0x5d, 0x00
	.type		__unnamed_2,@object
	.size		__unnamed_2,(.L_2 - __unnamed_2)
__unnamed_2:
        /* <DEDUP_REMOVED lines=40> */
        /*04ea*/ 	.byte	0x3a, 0x3a, 0x43, 0x3c, 0x30, 0x3e, 0x3e, 0x3e, 0x3e, 0x5d, 0x00
.L_2:


//--------------------- .nv.shared._ZN7cutlass13device_kernelINS_4gemm6kernel13GemmUniversalIN4cute5tupleIJiiiiEEENS1_10collective13CollectiveMmaINS1_35MainloopSm100TmaUmmaWarpSpecializedILi2ELi2ELi4ENS5_IJNS4_1CILi2EEENSA_ILi4EEENSA_ILi1EEEEEEEENS5_IJNSA_ILi128EEESG_NSA_ILi64EEEEEENS_6half_tENS5_IJSD_llEEESJ_SK_NS4_8TiledMMAINS4_8MMA_AtomIJNS4_26SM100_MMA_F16BF16_2x1SM_SSISJ_SJ_fLi128ELi128ELNS4_4UMMA5MajorE1ELSP_1ELNSO_7ScaleInE0ELSQ_0EEEEEENS4_6LayoutINS5_IJSD_SD_SD_EEENS5_IJNSA_ILi0EEESV_SV_EEEEENS5_IJNS4_10UnderscoreESY_SY_EEEEENS4_28SM100_TMA_2SM_LOAD_MULTICASTENS4_14ComposedLayoutINS4_7SwizzleILi3ELi4ELi3EEENS4_18smem_ptr_flag_bitsILi16EEENST_INS5_IJSH_NSA_ILi8EEEEEENS5_IJSD_SH_EEEEEEEvNS4_8identityENS4_18SM100_TMA_2SM_LOADES1B_vS1C_EENS_8epilogue10collective18CollectiveEpilogueINS1F_23Sm100TmaWarpSpecializedILi4ELi2ELi16ELb1ELb0EEEJNS5_IJSH_SG_SH_EEENS5_IJNST_ISH_SD_EENST_INS5_IJNSA_ILi16EEESB_EEES19_EEEEESJ_NS5_IJlSD_lEEESJ_S1Q_NS1F_6fusion15FusionCallbacksIS1J_NS1R_17LinearCombinationISJ_fSJ_fLNS_15FloatRoundStyleE2EEES1K_S1P_JEEENS4_5SM1004TMEM4LOAD26SM100_TMEM_LOAD_32dp32b16xENS4_13SM90_TMA_LOADENS12_INS13_ILi1ELi4ELi3EEES16_NST_INS5_IJS17_S1M_EEENS5_IJS1M_SD_EEEEEEENS4_39AutoVectorizingCopyWithAssumedAlignmentILi128EEENS4_14SM90_TMA_STOREES26_S28_S28_EEEvvEEEEvNT_6ParamsE --------------------------
	.section	.nv.shared._ZN7cutlass13device_kernelINS_4gemm6kernel13GemmUniversalIN4cute5tupleIJiiiiEEENS1_10collective13CollectiveMmaINS1_35MainloopSm100TmaUmmaWarpSpecializedILi2ELi2ELi4ENS5_IJNS4_1CILi2EEENSA_ILi4EEENSA_ILi1EEEEEEEENS5_IJNSA_ILi128EEESG_NSA_ILi64EEEEEENS_6half_tENS5_IJSD_llEEESJ_SK_NS4_8TiledMMAINS4_8MMA_AtomIJNS4_26SM100_MMA_F16BF16_2x1SM_SSISJ_SJ_fLi128ELi128ELNS4_4UMMA5MajorE1ELSP_1ELNSO_7ScaleInE0ELSQ_0EEEEEENS4_6LayoutINS5_IJSD_SD_SD_EEENS5_IJNSA_ILi0EEESV_SV_EEEEENS5_IJNS4_10UnderscoreESY_SY_EEEEENS4_28SM100_TMA_2SM_LOAD_MULTICASTENS4_14ComposedLayoutINS4_7SwizzleILi3ELi4ELi3EEENS4_18smem_ptr_flag_bitsILi16EEENST_INS5_IJSH_NSA_ILi8EEEEEENS5_IJSD_SH_EEEEEEEvNS4_8identityENS4_18SM100_TMA_2SM_LOADES1B_vS1C_EENS_8epilogue10collective18CollectiveEpilogueINS1F_23Sm100TmaWarpSpecializedILi4ELi2ELi16ELb1ELb0EEEJNS5_IJSH_SG_SH_EEENS5_IJNST_ISH_SD_EENST_INS5_IJNSA_ILi16EEESB_EEES19_EEEEESJ_NS5_IJlSD_lEEESJ_S1Q_NS1F_6fusion15FusionCallbacksIS1J_NS1R_17LinearCombinationISJ_fSJ_fLNS_15FloatRoundStyleE2EEES1K_S1P_JEEENS4_5SM1004TMEM4LOAD26SM100_TMEM_LOAD_32dp32b16xENS4_13SM90_TMA_LOADENS12_INS13_ILi1ELi4ELi3EEES16_NST_INS5_IJS17_S1M_EEENS5_IJS1M_SD_EEEEEEENS4_39AutoVectorizingCopyWithAssumedAlignmentILi128EEENS4_14SM90_TMA_STOREES26_S28_S28_EEEvvEEEEvNT_6ParamsE,"aw",@nobits
	.sectionflags	@""
	.align	16
	.zero		1024


//--------------------- .nv.shared.reserved.0     --------------------------
	.section	.nv.shared.reserved.0,"aw",@nobits
	.weak		__nv_reservedSMEM_offset_0_alias
	.size		__nv_reservedSMEM_offset_0_alias, 0, 64
	.other		__nv_reservedSMEM_offset_0_alias,@"STO_CUDA_RESERVED_SHARED STV_DEFAULT"
__nv_reservedSMEM_offset_0_alias:
	.zero		0
.nv.shared.reserved.0:
	.zero		64
	.weak		__nv_reservedSMEM_tcgen05_partition
	.type		__nv_reservedSMEM_tcgen05_partition,@object
	.size		__nv_reservedSMEM_tcgen05_partition,(.L_0 - __nv_reservedSMEM_tcgen05_partition)
__nv_reservedSMEM_tcgen05_partition:
	.zero		32
.L_0:


//--------------------- .nv.global                --------------------------
	.section	.nv.global,"aw",@nobits
.nv.global:
	.type		_ZN40_INTERNAL_762fddc7_4_k_cu_66daf903_376544cute1_E,@object
	.size		_ZN40_INTERNAL_762fddc7_4_k_cu_66daf903_376544cute1_E,(_ZN40_INTERNAL_762fddc7_4_k_cu_66daf903_376544cuda3std3__45__cpo6cbeginE - _ZN40_INTERNAL_762fddc7_4_k_cu_66daf903_376544cute1_E)
_ZN40_INTERNAL_762fddc7_4_k_cu_66daf903_376544cute1_E:
	.zero		1
	.type		_ZN40_INTERNAL_762fddc7_4_k_cu_66daf903_376544cuda3std3__45__cpo6cbeginE,@object
	.size		_ZN40_INTERNAL_762fddc7_4_k_cu_66daf903_376544cuda3std3__45__cpo6cbeginE,(_ZN40_INTERNAL_762fddc7_4_k_cu_66daf903_376544cuda3std3__48in_placeE - _ZN40_INTERNAL_762fddc7_4_k_cu_66daf903_376544cuda3std3__45__cpo6cbeginE)
_ZN40_INTERNAL_762fddc7_4_k_cu_66daf903_376544cuda3std3__45__cpo6cbeginE:
	.zero		1
	.type		_ZN40_INTERNAL_762fddc7_4_k_cu_66daf903_376544cuda3std3__48in_placeE,@object
	.size		_ZN40_INTERNAL_762fddc7_4_k_cu_66daf903_376544cuda3std3__48in_placeE,(_ZN40_INTERNAL_762fddc7_4_k_cu_66daf903_376544cuda3std6ranges3__45__cpo9iter_moveE - _ZN40_INTERNAL_762fddc7_4_k_cu_66daf903_376544cuda3std3__48in_placeE)
_ZN40_INTERNAL_762fddc7_4_k_cu_66daf903_376544cuda3std3__48in_placeE:
	.zero		1
	.type		_ZN40_INTERNAL_762fddc7_4_k_cu_66daf903_376544cuda3std6ranges3__45__cpo9iter_moveE,@object
	.size		_ZN40_INTERNAL_762fddc7_4_k_cu_66daf903_376544cuda3std6ranges3__45__cpo9iter_moveE,(_ZN40_INTERNAL_762fddc7_4_k_cu_66daf903_376544cuda3std3__45__cpo5beginE - _ZN40_INTERNAL_762fddc7_4_k_cu_66daf903_376544cuda3std6ranges3__45__cpo9iter_moveE)
_ZN40_INTERNAL_762fddc7_4_k_cu_66daf903_376544cuda3std6ranges3__45__cpo9iter_moveE:
	.zero		1
	.type		_ZN40_INTERNAL_762fddc7_4_k_cu_66daf903_376544cuda3std3__45__cpo5beginE,@object
	.size		_ZN40_INTERNAL_762fddc7_4_k_cu_66daf903_376544cuda3std3__45__cpo5beginE,(_ZN40_INTERNAL_762fddc7_4_k_cu_66daf903_376544cuda3std3__442_GLOBAL__N__762fddc7_4_k_cu_66daf903_376546ignoreE - _ZN40_INTERNAL_762fddc7_4_k_cu_66daf903_376544cuda3std3__45__cpo5beginE)
_ZN40_INTERNAL_762fddc7_4_k_cu_66daf903_376544cuda3std3__45__cpo5beginE:
	.zero		1
	.type		_ZN40_INTERNAL_762fddc7_4_k_cu_66daf903_376544cuda3std3__442_GLOBAL__N__762fddc7_4_k_cu_66daf903_376546ignoreE,@object
	.size		_ZN40_INTERNAL_762fddc7_4_k_cu_66daf903_376544cuda3std3__442_GLOBAL__N__762fddc7_4_k_cu_66daf903_376546ignoreE,(_ZN40_INTERNAL_762fddc7_4_k_cu_66daf903_376544cute7productE - _ZN40_INTERNAL_762fddc7_4_k_cu_66daf903_376544cuda3std3__442_GLOBAL__N__762fddc7_4_k_cu_66daf903_376546ignoreE)
_ZN40_INTERNAL_762fddc7_4_k_cu_66daf903_376544cuda3std3__442_GLOBAL__N__762fddc7_4_k_cu_66daf903_376546ignoreE:
	.zero		1
	.type		_ZN40_INTERNAL_762fddc7_4_k_cu_66daf903_376544cute7productE,@object
	.size		_ZN40_INTERNAL_762fddc7_4_k_cu_66daf903_376544cute7productE,(_ZN40_INTERNAL_762fddc7_4_k_cu_66daf903_376544cuda3std3__45__cpo3endE - _ZN40_INTERNAL_762fddc7_4_k_cu_66daf903_376544cute7productE)
_ZN40_INTERNAL_762fddc7_4_k_cu_66daf903_376544cute7productE:
	.zero		1
	.type		_ZN40_INTERNAL_762fddc7_4_k_cu_66daf903_376544cuda3std3__45__cpo3endE,@object
	.size		_ZN40_INTERNAL_762fddc7_4_k_cu_66daf903_376544cuda3std3__45__cpo3endE,(_ZN40_INTERNAL_762fddc7_4_k_cu_66daf903_376544cuda3std3__419piecewise_constructE - _ZN40_INTERNAL_762fddc7_4_k_cu_66daf903_376544cuda3std3__45__cpo3endE)
_ZN40_INTERNAL_762fddc7_4_k_cu_66daf903_376544cuda3std3__45__cpo3endE:
	.zero		1
	.type		_ZN40_INTERNAL_762fddc7_4_k_cu_66daf903_376544cuda3std3__419piecewise_constructE,@object
	.size		_ZN40_INTERNAL_762fddc7_4_k_cu_66daf903_376544cuda3std3__419piecewise_constructE,(_ZN40_INTERNAL_762fddc7_4_k_cu_66daf903_376544cuda3std3__45__cpo4cendE - _ZN40_INTERNAL_762fddc7_4_k_cu_66daf903_376544cuda3std3__419piecewise_constructE)
_ZN40_INTERNAL_762fddc7_4_k_cu_66daf903_376544cuda3std3__419piecewise_constructE:
	.zero		1
	.type		_ZN40_INTERNAL_762fddc7_4_k_cu_66daf903_376544cuda3std3__45__cpo4cendE,@object
	.size		_ZN40_INTERNAL_762fddc7_4_k_cu_66daf903_376544cuda3std3__45__cpo4cendE,(_ZN40_INTERNAL_762fddc7_4_k_cu_66daf903_376544cuda3std6ranges3__45__cpo4swapE - _ZN40_INTERNAL_762fddc7_4_k_cu_66daf903_376544cuda3std3__45__cpo4cendE)
_ZN40_INTERNAL_762fddc7_4_k_cu_66daf903_376544cuda3std3__45__cpo4cendE:
	.zero		1
	.type		_ZN40_INTERNAL_762fddc7_4_k_cu_66daf903_376544cuda3std6ranges3__45__cpo4swapE,@object
	.size		_ZN40_INTERNAL_762fddc7_4_k_cu_66daf903_376544cuda3std6ranges3__45__cpo4swapE,(.L_10 - _ZN40_INTERNAL_762fddc7_4_k_cu_66daf903_376544cuda3std6ranges3__45__cpo4swapE)
_ZN40_INTERNAL_762fddc7_4_k_cu_66daf903_376544cuda3std6ranges3__45__cpo4swapE:
	.zero		1
.L_10:


//--------------------- .nv.constant0._ZN7cutlass13device_kernelINS_4gemm6kernel13GemmUniversalIN4cute5tupleIJiiiiEEENS1_10collective13CollectiveMmaINS1_35MainloopSm100TmaUmmaWarpSpecializedILi2ELi2ELi4ENS5_IJNS4_1CILi2EEENSA_ILi4EEENSA_ILi1EEEEEEEENS5_IJNSA_ILi128EEESG_NSA_ILi64EEEEEENS_6half_tENS5_IJSD_llEEESJ_SK_NS4_8TiledMMAINS4_8MMA_AtomIJNS4_26SM100_MMA_F16BF16_2x1SM_SSISJ_SJ_fLi128ELi128ELNS4_4UMMA5MajorE1ELSP_1ELNSO_7ScaleInE0ELSQ_0EEEEEENS4_6LayoutINS5_IJSD_SD_SD_EEENS5_IJNSA_ILi0EEESV_SV_EEEEENS5_IJNS4_10UnderscoreESY_SY_EEEEENS4_28SM100_TMA_2SM_LOAD_MULTICASTENS4_14ComposedLayoutINS4_7SwizzleILi3ELi4ELi3EEENS4_18smem_ptr_flag_bitsILi16EEENST_INS5_IJSH_NSA_ILi8EEEEEENS5_IJSD_SH_EEEEEEEvNS4_8identityENS4_18SM100_TMA_2SM_LOADES1B_vS1C_EENS_8epilogue10collective18CollectiveEpilogueINS1F_23Sm100TmaWarpSpecializedILi4ELi2ELi16ELb1ELb0EEEJNS5_IJSH_SG_SH_EEENS5_IJNST_ISH_SD_EENST_INS5_IJNSA_ILi16EEESB_EEES19_EEEEESJ_NS5_IJlSD_lEEESJ_S1Q_NS1F_6fusion15FusionCallbacksIS1J_NS1R_17LinearCombinationISJ_fSJ_fLNS_15FloatRoundStyleE2EEES1K_S1P_JEEENS4_5SM1004TMEM4LOAD26SM100_TMEM_LOAD_32dp32b16xENS4_13SM90_TMA_LOADENS12_INS13_ILi1ELi4ELi3EEES16_NST_INS5_IJS17_S1M_EEENS5_IJS1M_SD_EEEEEEENS4_39AutoVectorizingCopyWithAssumedAlignmentILi128EEENS4_14SM90_TMA_STOREES26_S28_S28_EEEvvEEEEvNT_6ParamsE --------------------------
	.section	.nv.constant0._ZN7cutlass13device_kernelINS_4gemm6kernel13GemmUniversalIN4cute5tupleIJiiiiEEENS1_10collective13CollectiveMmaINS1_35MainloopSm100TmaUmmaWarpSpecializedILi2ELi2ELi4ENS5_IJNS4_1CILi2EEENSA_ILi4EEENSA_ILi1EEEEEEEENS5_IJNSA_ILi128EEESG_NSA_ILi64EEEEEENS_6half_tENS5_IJSD_llEEESJ_SK_NS4_8TiledMMAINS4_8MMA_AtomIJNS4_26SM100_MMA_F16BF16_2x1SM_SSISJ_SJ_fLi128ELi128ELNS4_4UMMA5MajorE1ELSP_1ELNSO_7ScaleInE0ELSQ_0EEEEEENS4_6LayoutINS5_IJSD_SD_SD_EEENS5_IJNSA_ILi0EEESV_SV_EEEEENS5_IJNS4_10UnderscoreESY_SY_EEEEENS4_28SM100_TMA_2SM_LOAD_MULTICASTENS4_14ComposedLayoutINS4_7SwizzleILi3ELi4ELi3EEENS4_18smem_ptr_flag_bitsILi16EEENST_INS5_IJSH_NSA_ILi8EEEEEENS5_IJSD_SH_EEEEEEEvNS4_8identityENS4_18SM100_TMA_2SM_LOADES1B_vS1C_EENS_8epilogue10collective18CollectiveEpilogueINS1F_23Sm100TmaWarpSpecializedILi4ELi2ELi16ELb1ELb0EEEJNS5_IJSH_SG_SH_EEENS5_IJNST_ISH_SD_EENST_INS5_IJNSA_ILi16EEESB_EEES19_EEEEESJ_NS5_IJlSD_lEEESJ_S1Q_NS1F_6fusion15FusionCallbacksIS1J_NS1R_17LinearCombinationISJ_fSJ_fLNS_15FloatRoundStyleE2EEES1K_S1P_JEEENS4_5SM1004TMEM4LOAD26SM100_TMEM_LOAD_32dp32b16xENS4_13SM90_TMA_LOADENS12_INS13_ILi1ELi4ELi3EEES16_NST_INS5_IJS17_S1M_EEENS5_IJS1M_SD_EEEEEEENS4_39AutoVectorizingCopyWithAssumedAlignmentILi128EEENS4_14SM90_TMA_STOREES26_S28_S28_EEEvvEEEEvNT_6ParamsE,"a",@progbits
	.sectionflags	@""
	.align	4
.nv.constant0._ZN7cutlass13device_kernelINS_4gemm6kernel13GemmUniversalIN4cute5tupleIJiiiiEEENS1_10collective13CollectiveMmaINS1_35MainloopSm100TmaUmmaWarpSpecializedILi2ELi2ELi4ENS5_IJNS4_1CILi2EEENSA_ILi4EEENSA_ILi1EEEEEEEENS5_IJNSA_ILi128EEESG_NSA_ILi64EEEEEENS_6half_tENS5_IJSD_llEEESJ_SK_NS4_8TiledMMAINS4_8MMA_AtomIJNS4_26SM100_MMA_F16BF16_2x1SM_SSISJ_SJ_fLi128ELi128ELNS4_4UMMA5MajorE1ELSP_1ELNSO_7ScaleInE0ELSQ_0EEEEEENS4_6LayoutINS5_IJSD_SD_SD_EEENS5_IJNSA_ILi0EEESV_SV_EEEEENS5_IJNS4_10UnderscoreESY_SY_EEEEENS4_28SM100_TMA_2SM_LOAD_MULTICASTENS4_14ComposedLayoutINS4_7SwizzleILi3ELi4ELi3EEENS4_18smem_ptr_flag_bitsILi16EEENST_INS5_IJSH_NSA_ILi8EEEEEENS5_IJSD_SH_EEEEEEEvNS4_8identityENS4_18SM100_TMA_2SM_LOADES1B_vS1C_EENS_8epilogue10collective18CollectiveEpilogueINS1F_23Sm100TmaWarpSpecializedILi4ELi2ELi16ELb1ELb0EEEJNS5_IJSH_SG_SH_EEENS5_IJNST_ISH_SD_EENST_INS5_IJNSA_ILi16EEESB_EEES19_EEEEESJ_NS5_IJlSD_lEEESJ_S1Q_NS1F_6fusion15FusionCallbacksIS1J_NS1R_17LinearCombinationISJ_fSJ_fLNS_15FloatRoundStyleE2EEES1K_S1P_JEEENS4_5SM1004TMEM4LOAD26SM100_TMEM_LOAD_32dp32b16xENS4_13SM90_TMA_LOADENS12_INS13_ILi1ELi4ELi3EEES16_NST_INS5_IJS17_S1M_EEENS5_IJS1M_SD_EEEEEEENS4_39AutoVectorizingCopyWithAssumedAlignmentILi128EEENS4_14SM90_TMA_STOREES26_S28_S28_EEEvvEEEEvNT_6ParamsE:
	.zero		2944


//--------------------- SYMBOLS --------------------------

	.type		.nv.reservedSmem.offset0,@object
	.size		.nv.reservedSmem.offset0,0x4
	.type		.nv.reservedSmem.cap,@object
	.size		.nv.reservedSmem.cap,0x4
	.type		__assertfail,@function
